	.headerflags	@"EF_CUDA_TEXMODE_UNIFIED EF_CUDA_64BIT_ADDRESS EF_CUDA_ACCELERATORS EF_CUDA_SM90 EF_CUDA_VIRTUAL_SM(EF_CUDA_SM90)"
	.elftype	@"ET_EXEC"


//--------------------- .nv.info                  --------------------------
	.section	.nv.info,"",@"SHT_CUDA_INFO"
	.align	4


	//----- nvinfo : EIATTR_REGCOUNT
	.align		4
        /*0000*/ 	.byte	0x04, 0x2f
        /*0002*/ 	.short	(.L_1 - .L_0)
	.align		4
.L_0:
        /*0004*/ 	.word	index@(triton_poi_fused__unsafe_index_add_mul_sub_38)
        /*0008*/ 	.word	0x00000050


	//----- nvinfo : EIATTR_MIN_STACK_SIZE
	.align		4
.L_1:
        /*000c*/ 	.byte	0x04, 0x12
        /*000e*/ 	.short	(.L_3 - .L_2)
	.align		4
.L_2:
        /*0010*/ 	.word	index@(triton_poi_fused__unsafe_index_add_mul_sub_38)
        /*0014*/ 	.word	0x00000000


	//----- nvinfo : EIATTR_FRAME_SIZE
	.align		4
.L_3:
        /*0018*/ 	.byte	0x04, 0x11
        /*001a*/ 	.short	(.L_5 - .L_4)
	.align		4
.L_4:
        /*001c*/ 	.word	index@(triton_poi_fused__unsafe_index_add_mul_sub_38)
        /*0020*/ 	.word	0x00000000


	//----- nvinfo : EIATTR_MIN_STACK_SIZE
	.align		4
.L_5:
        /*0024*/ 	.byte	0x04, 0x12
        /*0026*/ 	.short	(.L_7 - .L_6)
	.align		4
.L_6:
        /*0028*/ 	.word	index@(triton_poi_fused__unsafe_index_add_mul_sub_38)
        /*002c*/ 	.word	0x00000000
.L_7:


//--------------------- .nv.info.triton_poi_fused__unsafe_index_add_mul_sub_38 --------------------------
	.section	.nv.info.triton_poi_fused__unsafe_index_add_mul_sub_38,"",@"SHT_CUDA_INFO"
	.sectionflags	@""
	.align	4


	//----- nvinfo : EIATTR_CUDA_API_VERSION
	.align		4
        /*0000*/ 	.byte	0x04, 0x37
        /*0002*/ 	.short	(.L_9 - .L_8)
.L_8:
        /*0004*/ 	.word	0x0000007c


	//----- nvinfo : EIATTR_KPARAM_INFO
	.align		4
.L_9:
        /*0008*/ 	.byte	0x04, 0x17
        /*000a*/ 	.short	(.L_11 - .L_10)
.L_10:
        /*000c*/ 	.word	0x00000000
        /*0010*/ 	.short	0x000a
        /*0012*/ 	.short	0x0050
        /*0014*/ 	.byte	0x00, 0xf0, 0x11, 0x00


	//----- nvinfo : EIATTR_KPARAM_INFO
	.align		4
.L_11:
        /*0018*/ 	.byte	0x04, 0x17
        /*001a*/ 	.short	(.L_13 - .L_12)
.L_12:
        /*001c*/ 	.word	0x00000000
        /*0020*/ 	.short	0x0009
        /*0022*/ 	.short	0x0048
        /*0024*/ 	.byte	0x00, 0xf4, 0x21, 0x00


	//----- nvinfo : EIATTR_KPARAM_INFO
	.align		4
.L_13:
        /*0028*/ 	.byte	0x04, 0x17
        /*002a*/ 	.short	(.L_15 - .L_14)
.L_14:
        /*002c*/ 	.word	0x00000000
        /*0030*/ 	.short	0x0008
        /*0032*/ 	.short	0x0040
        /*0034*/ 	.byte	0x00, 0xf4, 0x21, 0x00


	//----- nvinfo : EIATTR_KPARAM_INFO
	.align		4
.L_15:
        /*0038*/ 	.byte	0x04, 0x17
        /*003a*/ 	.short	(.L_17 - .L_16)
.L_16:
        /*003c*/ 	.word	0x00000000
        /*0040*/ 	.short	0x0007
        /*0042*/ 	.short	0x0038
        /*0044*/ 	.byte	0x00, 0xf4, 0x21, 0x00


	//----- nvinfo : EIATTR_KPARAM_INFO
	.align		4
.L_17:
        /*0048*/ 	.byte	0x04, 0x17
        /*004a*/ 	.short	(.L_19 - .L_18)
.L_18:
        /*004c*/ 	.word	0x00000000
        /*0050*/ 	.short	0x0006
        /*0052*/ 	.short	0x0030
        /*0054*/ 	.byte	0x00, 0xf4, 0x21, 0x00


	//----- nvinfo : EIATTR_KPARAM_INFO
	.align		4
.L_19:
        /*0058*/ 	.byte	0x04, 0x17
        /*005a*/ 	.short	(.L_21 - .L_20)
.L_20:
        /*005c*/ 	.word	0x00000000
        /*0060*/ 	.short	0x0005
        /*0062*/ 	.short	0x0028
        /*0064*/ 	.byte	0x00, 0xf4, 0x21, 0x00


	//----- nvinfo : EIATTR_KPARAM_INFO
	.align		4
.L_21:
        /*0068*/ 	.byte	0x04, 0x17
        /*006a*/ 	.short	(.L_23 - .L_22)
.L_22:
        /*006c*/ 	.word	0x00000000
        /*0070*/ 	.short	0x0004
        /*0072*/ 	.short	0x0020
        /*0074*/ 	.byte	0x00, 0xf4, 0x21, 0x00


	//----- nvinfo : EIATTR_KPARAM_INFO
	.align		4
.L_23:
        /*0078*/ 	.byte	0x04, 0x17
        /*007a*/ 	.short	(.L_25 - .L_24)
.L_24:
        /*007c*/ 	.word	0x00000000
        /*0080*/ 	.short	0x0003
        /*0082*/ 	.short	0x0018
        /*0084*/ 	.byte	0x00, 0xf4, 0x21, 0x00


	//----- nvinfo : EIATTR_KPARAM_INFO
	.align		4
.L_25:
        /*0088*/ 	.byte	0x04, 0x17
        /*008a*/ 	.short	(.L_27 - .L_26)
.L_26:
        /*008c*/ 	.word	0x00000000
        /*0090*/ 	.short	0x0002
        /*0092*/ 	.short	0x0010
        /*0094*/ 	.byte	0x00, 0xf4, 0x21, 0x00


	//----- nvinfo : EIATTR_KPARAM_INFO
	.align		4
.L_27:
        /*0098*/ 	.byte	0x04, 0x17
        /*009a*/ 	.short	(.L_29 - .L_28)
.L_28:
        /*009c*/ 	.word	0x00000000
        /*00a0*/ 	.short	0x0001
        /*00a2*/ 	.short	0x0008
        /*00a4*/ 	.byte	0x00, 0xf4, 0x21, 0x00


	//----- nvinfo : EIATTR_KPARAM_INFO
	.align		4
.L_29:
        /*00a8*/ 	.byte	0x04, 0x17
        /*00aa*/ 	.short	(.L_31 - .L_30)
.L_30:
        /*00ac*/ 	.word	0x00000000
        /*00b0*/ 	.short	0x0000
        /*00b2*/ 	.short	0x0000
        /*00b4*/ 	.byte	0x00, 0xf4, 0x21, 0x00


	//----- nvinfo : EIATTR_SPARSE_MMA_MASK
	.align		4
.L_31:
        /*00b8*/ 	.byte	0x03, 0x50
        /*00ba*/ 	.short	0x0000


	//----- nvinfo : EIATTR_MAXREG_COUNT
	.align		4
        /*00bc*/ 	.byte	0x03, 0x1b
        /*00be*/ 	.short	0x00ff


	//----- nvinfo : EIATTR_EXIT_INSTR_OFFSETS
	.align		4
        /*00c0*/ 	.byte	0x04, 0x1c
        /*00c2*/ 	.short	(.L_33 - .L_32)


	//   ....[0]....
.L_32:
        /*00c4*/ 	.word	0x00002100


	//----- nvinfo : EIATTR_REQNTID
	.align		4
.L_33:
        /*00c8*/ 	.byte	0x04, 0x10
        /*00ca*/ 	.short	(.L_35 - .L_34)
.L_34:
        /*00cc*/ 	.word	0x00000080
        /*00d0*/ 	.word	0x00000001
        /*00d4*/ 	.word	0x00000001


	//----- nvinfo : EIATTR_CBANK_PARAM_SIZE
	.align		4
.L_35:
        /*00d8*/ 	.byte	0x03, 0x19
        /*00da*/ 	.short	0x0054


	//----- nvinfo : EIATTR_PARAM_CBANK
	.align		4
        /*00dc*/ 	.byte	0x04, 0x0a
        /*00de*/ 	.short	(.L_37 - .L_36)
	.align		4
.L_36:
        /*00e0*/ 	.word	index@(.nv.constant0.triton_poi_fused__unsafe_index_add_mul_sub_38)
        /*00e4*/ 	.short	0x0210
        /*00e6*/ 	.short	0x0054


	//----- nvinfo : EIATTR_SW_WAR
	.align		4
.L_37:
        /*00e8*/ 	.byte	0x04, 0x36
        /*00ea*/ 	.short	(.L_39 - .L_38)
.L_38:
        /*00ec*/ 	.word	0x00000008
.L_39:


//--------------------- .nv.callgraph             --------------------------
	.section	.nv.callgraph,"",@"SHT_CUDA_CALLGRAPH"
	.align	4
	.sectionentsize	8
	.align		4
        /*0000*/ 	.word	0x00000000
	.align		4
        /*0004*/ 	.word	0xffffffff
	.align		4
        /*0008*/ 	.word	0x00000000
	.align		4
        /*000c*/ 	.word	0xfffffffe
	.align		4
        /*0010*/ 	.word	0x00000000
	.align		4
        /*0014*/ 	.word	0xfffffffd
	.align		4
        /*0018*/ 	.word	0x00000000
	.align		4
        /*001c*/ 	.word	0xfffffffc


//--------------------- .text.triton_poi_fused__unsafe_index_add_mul_sub_38 --------------------------
	.section	.text.triton_poi_fused__unsafe_index_add_mul_sub_38,"ax",@progbits
	.align	128
        .global         triton_poi_fused__unsafe_index_add_mul_sub_38
        .type           triton_poi_fused__unsafe_index_add_mul_sub_38,@function
        .size           triton_poi_fused__unsafe_index_add_mul_sub_38,(.L_x_1 - triton_poi_fused__unsafe_index_add_mul_sub_38)
        .other          triton_poi_fused__unsafe_index_add_mul_sub_38,@"STO_CUDA_ENTRY STV_DEFAULT"
triton_poi_fused__unsafe_index_add_mul_sub_38:
.text.triton_poi_fused__unsafe_index_add_mul_sub_38:
[----:B------:R-:W-:Y:S01]  /*0000*/  LDC R1, c[0x0][0x28] ;  /* 0x00000a00ff017b82 */ /* 0x000fe20000000800 */
[----:B------:R-:W1:Y:S07]  /*0010*/  S2R R0, SR_TID.X ;  /* 0x0000000000007919 */ /* 0x000e6e0000002100 */
[----:B------:R-:W2:Y:S01]  /*0020*/  LDC.64 R10, c[0x0][0x210] ;  /* 0x00008400ff0a7b82 */ /* 0x000ea20000000a00 */
[----:B------:R-:W-:Y:S01]  /*0030*/  ULDC.64 UR4, c[0x0][0x208] ;  /* 0x0000820000047ab9 */ /* 0x000fe20000000a00 */
[----:B------:R-:W-:Y:S01]  /*0040*/  ULDC.64 UR6, c[0x0][0x220] ;  /* 0x0000880000067ab9 */ /* 0x000fe20000000a00 */
[----:B------:R-:W3:Y:S01]  /*0050*/  S2R R3, SR_CTAID.X ;  /* 0x0000000000037919 */ /* 0x000ee20000002500 */
[----:B------:R-:W-:-:S04]  /*0060*/  ULDC.64 UR8, c[0x0][0x248] ;  /* 0x0000920000087ab9 */ /* 0x000fc80000000a00 */
[----:B------:R-:W4:Y:S08]  /*0070*/  LDC.64 R30, c[0x0][0x238] ;  /* 0x00008e00ff1e7b82 */ /* 0x000f300000000a00 */
[----:B------:R-:W5:Y:S08]  /*0080*/  LDC.64 R20, c[0x0][0x218] ;  /* 0x00008600ff147b82 */ /* 0x000f700000000a00 */
[----:B------:R-:W2:Y:S01]  /*0090*/  LDC.64 R24, c[0x0][0x228] ;  /* 0x00008a00ff187b82 */ /* 0x000ea20000000a00 */
[----:B-1----:R-:W-:-:S07]  /*00a0*/  IMAD.SHL.U32 R0, R0, 0x4, RZ ;  /* 0x0000000400007824 */ /* 0x002fce00078e00ff */
[----:B------:R-:W1:Y:S01]  /*00b0*/  LDC.64 R40, c[0x0][0x240] ;  /* 0x00009000ff287b82 */ /* 0x000e620000000a00 */
[----:B---3--:R-:W-:Y:S02]  /*00c0*/  SHF.R.S32.HI R9, RZ, 0x15, R3 ;  /* 0x00000015ff097819 */ /* 0x008fe40000011403 */
[----:B------:R-:W-:Y:S02]  /*00d0*/  LOP3.LUT R0, R0, 0x1fc, RZ, 0xc0, !PT ;  /* 0x000001fc00007812 */ /* 0x000fe400078ec0ff */
[----:B------:R-:W-:-:S03]  /*00e0*/  SGXT R9, R9, 0x1 ;  /* 0x000000010909781a */ /* 0x000fc60000000200 */
[----:B------:R-:W-:-:S04]  /*00f0*/  IMAD R12, R3, 0x400, R0 ;  /* 0x00000400030c7824 */ /* 0x000fc800078e0200 */
[----:B------:R-:W-:Y:S01]  /*0100*/  VIADD R2, R12, 0x200 ;  /* 0x000002000c027836 */ /* 0x000fe20000000000 */
[----:B------:R-:W-:-:S04]  /*0110*/  SHF.R.S32.HI R15, RZ, 0x1f, R12 ;  /* 0x0000001fff0f7819 */ /* 0x000fc8000001140c */
[----:B------:R-:W-:Y:S02]  /*0120*/  LEA.HI R0, R15, R12, RZ, 0x6 ;  /* 0x0000000c0f007211 */ /* 0x000fe400078f30ff */
[----:B------:R-:W-:Y:S02]  /*0130*/  LEA.HI R3, R9, R2, RZ, 0x6 ;  /* 0x0000000209037211 */ /* 0x000fe400078f30ff */
[----:B------:R-:W-:Y:S02]  /*0140*/  SHF.R.S32.HI R13, RZ, 0x6, R0 ;  /* 0x00000006ff0d7819 */ /* 0x000fe40000011400 */
[----:B------:R-:W-:Y:S02]  /*0150*/  SHF.R.S32.HI R3, RZ, 0x6, R3 ;  /* 0x00000006ff037819 */ /* 0x000fe40000011403 */
[----:B------:R-:W-:Y:S02]  /*0160*/  LEA.HI R4, R13, R13, RZ, 0x6 ;  /* 0x0000000d0d047211 */ /* 0x000fe400078f30ff */
[----:B------:R-:W-:-:S02]  /*0170*/  LEA.HI R5, R3, R3, RZ, 0x6 ;  /* 0x0000000303057211 */ /* 0x000fc400078f30ff */
[----:B------:R-:W-:Y:S02]  /*0180*/  LOP3.LUT R4, R4, 0xffffffc0, RZ, 0xc0, !PT ;  /* 0xffffffc004047812 */ /* 0x000fe400078ec0ff */
[----:B------:R-:W-:Y:S02]  /*0190*/  LOP3.LUT R6, R5, 0xffffffc0, RZ, 0xc0, !PT ;  /* 0xffffffc005067812 */ /* 0x000fe400078ec0ff */
[----:B------:R-:W-:Y:S02]  /*01a0*/  IADD3 R13, R13, -R4, RZ ;  /* 0x800000040d0d7210 */ /* 0x000fe40007ffe0ff */
[----:B------:R-:W-:Y:S01]  /*01b0*/  LOP3.LUT R23, R0, 0xffffffc0, RZ, 0xc0, !PT ;  /* 0xffffffc000177812 */ /* 0x000fe200078ec0ff */
[----:B------:R-:W-:Y:S02]  /*01c0*/  IMAD.IADD R3, R3, 0x1, -R6 ;  /* 0x0000000103037824 */ /* 0x000fe400078e0a06 */
[----:B--2---:R-:W-:-:S04]  /*01d0*/  IMAD.WIDE R26, R13, 0x8, R10 ;  /* 0x000000080d1a7825 */ /* 0x004fc800078e020a */
[----:B----4-:R-:W-:Y:S02]  /*01e0*/  IMAD.WIDE R28, R13, 0x8, R30 ;  /* 0x000000080d1c7825 */ /* 0x010fe400078e021e */
[----:B------:R-:W2:Y:S02]  /*01f0*/  LDG.E.EL.64 R26, desc[UR4][R26.64] ;  /* 0x000000041a1a7981 */ /* 0x000ea4000c2e1b00 */
[C---:B------:R-:W-:Y:S02]  /*0200*/  IMAD.WIDE R10, R3.reuse, 0x8, R10 ;  /* 0x00000008030a7825 */ /* 0x040fe400078e020a */
[----:B------:R-:W3:Y:S02]  /*0210*/  LDG.E.EL.64 R28, desc[UR4][R28.64] ;  /* 0x000000041c1c7981 */ /* 0x000ee4000c2e1b00 */
[----:B------:R-:W-:Y:S02]  /*0220*/  IMAD.IADD R23, R12, 0x1, -R23 ;  /* 0x000000010c177824 */ /* 0x000fe400078e0a17 */
[----:B------:R-:W4:Y:S01]  /*0230*/  LDG.E.EL.64 R10, desc[UR4][R10.64] ;  /* 0x000000040a0a7981 */ /* 0x000f22000c2e1b00 */
[----:B------:R-:W-:-:S04]  /*0240*/  IMAD.WIDE R30, R3, 0x8, R30 ;  /* 0x00000008031e7825 */ /* 0x000fc800078e021e */
[C---:B-----5:R-:W-:Y:S02]  /*0250*/  IMAD.WIDE R4, R23.reuse, 0x8, R20 ;  /* 0x0000000817047825 */ /* 0x060fe400078e0214 */
[----:B------:R-:W5:Y:S04]  /*0260*/  LDG.E.EL.64 R30, desc[UR4][R30.64] ;  /* 0x000000041e1e7981 */ /* 0x000f68000c2e1b00 */
[----:B------:R-:W5:Y:S01]  /*0270*/  LDG.E.EL.128 R4, desc[UR4][R4.64] ;  /* 0x0000000404047981 */ /* 0x000f62000c2e1d00 */
[----:B0-----:R-:W-:-:S06]  /*0280*/  IMAD.WIDE R16, R23, 0x8, R24 ;  /* 0x0000000817107825 */ /* 0x001fcc00078e0218 */
[----:B------:R-:W5:Y:S01]  /*0290*/  LDG.E.EL.128 R16, desc[UR4][R16.64] ;  /* 0x0000000410107981 */ /* 0x000f62000c2e1d00 */
[----:B------:R-:W-:-:S05]  /*02a0*/  VIADD R0, R12, 0x2 ;  /* 0x000000020c007836 */ /* 0x000fca0000000000 */
[----:B------:R-:W-:-:S04]  /*02b0*/  LEA.HI R8, R9, R0, RZ, 0x6 ;  /* 0x0000000009087211 */ /* 0x000fc800078f30ff */
[----:B------:R-:W-:-:S04]  /*02c0*/  LOP3.LUT R37, R8, 0xffffffc0, RZ, 0xc0, !PT ;  /* 0xffffffc008257812 */ /* 0x000fc800078ec0ff */
[----:B------:R-:W-:Y:S02]  /*02d0*/  IADD3 R37, R0, -R37, RZ ;  /* 0x8000002500257210 */ /* 0x000fe40007ffe0ff */
[----:B------:R-:W-:-:S04]  /*02e0*/  LEA.HI R14, R15, R12, RZ, 0x13 ;  /* 0x0000000c0f0e7211 */ /* 0x000fc800078f98ff */
[----:B------:R-:W-:-:S05]  /*02f0*/  SHF.R.S32.HI R14, RZ, 0x13, R14 ;  /* 0x00000013ff0e7819 */ /* 0x000fca000001140e */
[----:B------:R-:W-:Y:S02]  /*0300*/  IMAD R32, R14, 0xa0000, RZ ;  /* 0x000a00000e207824 */ /* 0x000fe400078e02ff */
[----:B------:R-:W-:-:S04]  /*0310*/  IMAD.WIDE R20, R37, 0x8, R20 ;  /* 0x0000000825147825 */ /* 0x000fc800078e0214 */
[----:B------:R-:W-:Y:S01]  /*0320*/  IMAD.WIDE R24, R37, 0x8, R24 ;  /* 0x0000000825187825 */ /* 0x000fe200078e0218 */
[----:B--2---:R-:W-:-:S04]  /*0330*/  SHF.R.U32.HI R43, RZ, 0x1a, R27 ;  /* 0x0000001aff2b7819 */ /* 0x004fc8000001161b */
[----:B------:R-:W-:Y:S02]  /*0340*/  LOP3.LUT R43, R43, 0x20, RZ, 0xc0, !PT ;  /* 0x000000202b2b7812 */ /* 0x000fe400078ec0ff */
[----:B---3--:R-:W-:Y:S02]  /*0350*/  SHF.R.U32.HI R39, RZ, 0x1a, R29 ;  /* 0x0000001aff277819 */ /* 0x008fe4000001161d */
[----:B------:R-:W-:Y:S02]  /*0360*/  IADD3 R22, P0, R26, R43, RZ ;  /* 0x0000002b1a167210 */ /* 0x000fe40007f1e0ff */
[----:B----4-:R-:W-:Y:S02]  /*0370*/  SHF.R.U32.HI R35, RZ, 0x1a, R11 ;  /* 0x0000001aff237819 */ /* 0x010fe4000001160b */
[----:B------:R-:W-:Y:S01]  /*0380*/  LOP3.LUT R39, R39, 0x20, RZ, 0xc0, !PT ;  /* 0x0000002027277812 */ /* 0x000fe200078ec0ff */
[----:B------:R-:W-:Y:S01]  /*0390*/  IMAD.X R47, RZ, RZ, R27, P0 ;  /* 0x000000ffff2f7224 */ /* 0x000fe200000e061b */
[----:B------:R-:W-:-:S02]  /*03a0*/  LOP3.LUT R35, R35, 0x20, RZ, 0xc0, !PT ;  /* 0x0000002023237812 */ /* 0x000fc400078ec0ff */
[----:B------:R-:W-:Y:S02]  /*03b0*/  IADD3 R28, P0, R28, R39, RZ ;  /* 0x000000271c1c7210 */ /* 0x000fe40007f1e0ff */
[----:B-----5:R-:W-:Y:S02]  /*03c0*/  SHF.R.U32.HI R33, RZ, 0x1a, R31 ;  /* 0x0000001aff217819 */ /* 0x020fe4000001161f */
[----:B------:R-:W-:Y:S02]  /*03d0*/  SHF.R.U32.HI R0, RZ, 0x1a, R5 ;  /* 0x0000001aff007819 */ /* 0x000fe40000011605 */
[----:B------:R-:W-:Y:S01]  /*03e0*/  IADD3 R36, P1, R10, R35, RZ ;  /* 0x000000230a247210 */ /* 0x000fe20007f3e0ff */
[----:B------:R-:W-:Y:S01]  /*03f0*/  IMAD.X R39, RZ, RZ, R29, P0 ;  /* 0x000000ffff277224 */ /* 0x000fe200000e061d */
[----:B------:R-:W-:Y:S02]  /*0400*/  LEA.HI R43, R9, R12, RZ, 0xc ;  /* 0x0000000c092b7211 */ /* 0x000fe400078f60ff */
[----:B------:R-:W-:Y:S01]  /*0410*/  LOP3.LUT R29, R0, 0x20, RZ, 0xc0, !PT ;  /* 0x00000020001d7812 */ /* 0x000fe200078ec0ff */
[----:B------:R-:W-:Y:S01]  /*0420*/  IMAD.X R35, RZ, RZ, R11, P1 ;  /* 0x000000ffff237224 */ /* 0x000fe200008e060b */
[----:B------:R-:W-:Y:S01]  /*0430*/  LOP3.LUT R33, R33, 0x20, RZ, 0xc0, !PT ;  /* 0x0000002021217812 */ /* 0x000fe200078ec0ff */
[----:B-1----:R-:W-:Y:S01]  /*0440*/  IMAD.WIDE R26, R13, 0x4, R40 ;  /* 0x000000040d1a7825 */ /* 0x002fe200078e0228 */
[----:B------:R-:W-:-:S02]  /*0450*/  SHF.R.S32.HI R43, RZ, 0xc, R43 ;  /* 0x0000000cff2b7819 */ /* 0x000fc4000001142b */
[----:B------:R-:W-:Y:S01]  /*0460*/  SHF.R.U32.HI R11, RZ, 0x1a, R7 ;  /* 0x0000001aff0b7819 */ /* 0x000fe20000011607 */
[----:B------:R-:W-:Y:S01]  /*0470*/  IMAD.WIDE R40, R3, 0x4, R40 ;  /* 0x0000000403287825 */ /* 0x000fe200078e0228 */
[----:B------:R-:W-:Y:S02]  /*0480*/  LEA.HI R9, R9, R2, RZ, 0xc ;  /* 0x0000000209097211 */ /* 0x000fe400078f60ff */
[----:B------:R-:W-:Y:S02]  /*0490*/  IADD3 R3, P0, R4, R29, RZ ;  /* 0x0000001d04037210 */ /* 0x000fe40007f1e0ff */
[----:B------:R-:W-:Y:S02]  /*04a0*/  IADD3 R34, P1, R30, R33, RZ ;  /* 0x000000211e227210 */ /* 0x000fe40007f3e0ff */
[----:B------:R-:W-:Y:S02]  /*04b0*/  LEA.HI R0, R43, R43, RZ, 0x7 ;  /* 0x0000002b2b007211 */ /* 0x000fe400078f38ff */
[----:B------:R-:W-:-:S02]  /*04c0*/  LOP3.LUT R11, R11, 0x20, RZ, 0xc0, !PT ;  /* 0x000000200b0b7812 */ /* 0x000fc400078ec0ff */
[----:B------:R-:W-:Y:S01]  /*04d0*/  SHF.R.S32.HI R9, RZ, 0xc, R9 ;  /* 0x0000000cff097819 */ /* 0x000fe20000011409 */
[----:B------:R-:W-:Y:S01]  /*04e0*/  IMAD.X R8, RZ, RZ, R5, P0 ;  /* 0x000000ffff087224 */ /* 0x000fe200000e0605 */
[----:B------:R-:W-:Y:S02]  /*04f0*/  IADD3.X R33, RZ, R31, RZ, P1, !PT ;  /* 0x0000001fff217210 */ /* 0x000fe40000ffe4ff */
[----:B------:R-:W-:Y:S02]  /*0500*/  SHF.R.S32.HI R5, RZ, 0x1f, R2 ;  /* 0x0000001fff057819 */ /* 0x000fe40000011402 */
[----:B------:R-:W-:Y:S02]  /*0510*/  LOP3.LUT R4, R0, 0x3fff80, RZ, 0xc0, !PT ;  /* 0x003fff8000047812 */ /* 0x000fe400078ec0ff */
[----:B------:R-:W-:Y:S02]  /*0520*/  IADD3 R13, P1, R6, R11, RZ ;  /* 0x0000000b060d7210 */ /* 0x000fe40007f3e0ff */
[----:B------:R-:W-:Y:S01]  /*0530*/  LEA.HI R0, R9, R9, RZ, 0x7 ;  /* 0x0000000909007211 */ /* 0x000fe200078f38ff */
[----:B------:R-:W-:Y:S01]  /*0540*/  IMAD.SHL.U32 R15, R28, 0x80, RZ ;  /* 0x000000801c0f7824 */ /* 0x000fe200078e00ff */
[----:B------:R-:W-:-:S02]  /*0550*/  LEA R44, P0, R3, UR6, 0x2 ;  /* 0x00000006032c7c11 */ /* 0x000fc4000f8010ff */
[C---:B------:R-:W-:Y:S01]  /*0560*/  SHF.L.U64.HI R33, R34.reuse, 0x7, R33 ;  /* 0x0000000722217819 */ /* 0x040fe20000010221 */
[----:B------:R-:W-:Y:S01]  /*0570*/  IMAD.SHL.U32 R34, R34, 0x80, RZ ;  /* 0x0000008022227824 */ /* 0x000fe200078e00ff */
[----:B------:R-:W-:Y:S01]  /*0580*/  LEA.HI R5, R5, R2, RZ, 0x13 ;  /* 0x0000000205057211 */ /* 0x000fe200078f98ff */
[----:B------:R-:W-:Y:S01]  /*0590*/  IMAD.X R10, RZ, RZ, R7, P1 ;  /* 0x000000ffff0a7224 */ /* 0x000fe200008e0607 */
[----:B------:R-:W-:Y:S01]  /*05a0*/  LOP3.LUT R0, R0, 0x3fff80, RZ, 0xc0, !PT ;  /* 0x003fff8000007812 */ /* 0x000fe200078ec0ff */
[----:B------:R-:W-:Y:S01]  /*05b0*/  IMAD.IADD R4, R43, 0x1, -R4 ;  /* 0x000000012b047824 */ /* 0x000fe200078e0a04 */
[----:B------:R-:W-:Y:S01]  /*05c0*/  LEA.HI.X R7, R3, UR7, R8, 0x2, P0 ;  /* 0x0000000703077c11 */ /* 0x000fe200080f1408 */
[----:B------:R0:W2:Y:S01]  /*05d0*/  LDG.E.EL R11, desc[UR4][R26.64] ;  /* 0x000000041a0b7981 */ /* 0x0000a2000c2e1900 */
[----:B------:R-:W-:Y:S02]  /*05e0*/  SHF.R.S32.HI R5, RZ, 0x13, R5 ;  /* 0x00000013ff057819 */ /* 0x000fe40000011405 */
[----:B------:R-:W-:Y:S01]  /*05f0*/  IADD3 R48, P0, R15, R44, RZ ;  /* 0x0000002c0f307210 */ /* 0x000fe20007f1e0ff */
[----:B------:R-:W-:Y:S01]  /*0600*/  IMAD.IADD R0, R9, 0x1, -R0 ;  /* 0x0000000109007824 */ /* 0x000fe200078e0a00 */
[----:B------:R-:W-:-:S02]  /*0610*/  IADD3 R44, P2, R34, R44, RZ ;  /* 0x0000002c222c7210 */ /* 0x000fc40007f5e0ff */
[----:B------:R-:W-:Y:S01]  /*0620*/  LEA R38, P1, R13, UR6, 0x2 ;  /* 0x000000060d267c11 */ /* 0x000fe2000f8210ff */
[----:B------:R-:W-:Y:S01]  /*0630*/  IMAD R29, R5, 0xa0000, RZ ;  /* 0x000a0000051d7824 */ /* 0x000fe200078e02ff */
[----:B------:R-:W-:Y:S01]  /*0640*/  SHF.L.U32 R6, R4, 0xa, RZ ;  /* 0x0000000a04067819 */ /* 0x000fe200000006ff */
[----:B------:R-:W-:Y:S01]  /*0650*/  IMAD.X R45, R33, 0x1, R7, P2 ;  /* 0x00000001212d7824 */ /* 0x000fe200010e0607 */
[----:B------:R-:W-:Y:S01]  /*0660*/  LEA.HI.X R5, R13, UR7, R10, 0x2, P1 ;  /* 0x000000070d057c11 */ /* 0x000fe200088f140a */
[----:B------:R-:W-:Y:S01]  /*0670*/  IMAD.SHL.U32 R31, R0, 0x400, RZ ;  /* 0x00000400001f7824 */ /* 0x000fe200078e00ff */
[----:B------:R-:W-:Y:S01]  /*0680*/  SHF.L.U64.HI R4, R28, 0x7, R39 ;  /* 0x000000071c047819 */ /* 0x000fe20000010227 */
[----:B------:R-:W3:Y:S01]  /*0690*/  LDG.E.EL R0, desc[UR4][R40.64] ;  /* 0x0000000428007981 */ /* 0x000ee2000c2e1900 */
[----:B0-----:R-:W-:Y:S02]  /*06a0*/  IADD3 R26, P1, R38, R15, RZ ;  /* 0x0000000f261a7210 */ /* 0x001fe40007f3e0ff */
[----:B------:R-:W-:Y:S01]  /*06b0*/  IADD3 R38, P3, R34, R38, RZ ;  /* 0x0000002622267210 */ /* 0x000fe20007f7e0ff */
[----:B------:R-:W-:-:S03]  /*06c0*/  IMAD.WIDE R44, R31, 0x4, R44 ;  /* 0x000000041f2c7825 */ /* 0x000fc600078e022c */
[----:B------:R-:W-:Y:S01]  /*06d0*/  IADD3.X R39, R33, R5, RZ, P3, !PT ;  /* 0x0000000521277210 */ /* 0x000fe20001ffe4ff */
[----:B------:R-:W-:Y:S01]  /*06e0*/  IMAD.X R27, R5, 0x1, R4, P1 ;  /* 0x00000001051b7824 */ /* 0x000fe200008e0604 */
[----:B------:R-:W-:Y:S01]  /*06f0*/  LEA.HI R5, R43, R43, RZ, 0x7 ;  /* 0x0000002b2b057211 */ /* 0x000fe200078f38ff */
[----:B------:R-:W-:Y:S01]  /*0700*/  IMAD.WIDE R50, R29, 0x4, R44 ;  /* 0x000000041d327825 */ /* 0x000fe200078e022c */
[----:B------:R-:W-:Y:S02]  /*0710*/  SHF.L.U64.HI R35, R36, 0x5, R35 ;  /* 0x0000000524237819 */ /* 0x000fe40000010223 */
[----:B------:R-:W-:Y:S01]  /*0720*/  LOP3.LUT R28, R5, 0x3fff80, RZ, 0xc0, !PT ;  /* 0x003fff80051c7812 */ /* 0x000fe200078ec0ff */
[----:B------:R-:W-:Y:S01]  /*0730*/  IMAD.SHL.U32 R44, R22, 0x20, RZ ;  /* 0x00000020162c7824 */ /* 0x000fe200078e00ff */
[----:B------:R-:W-:Y:S01]  /*0740*/  IADD3.X R49, R4, R7, RZ, P0, !PT ;  /* 0x0000000704317210 */ /* 0x000fe200007fe4ff */
[----:B------:R-:W-:Y:S01]  /*0750*/  IMAD.WIDE R26, R6, 0x4, R26 ;  /* 0x00000004061a7825 */ /* 0x000fe200078e021a */
[----:B------:R-:W-:Y:S01]  /*0760*/  SHF.L.U64.HI R46, R22, 0x5, R47 ;  /* 0x00000005162e7819 */ /* 0x000fe2000001022f */
[----:B------:R-:W4:Y:S02]  /*0770*/  LDG.E.EL R57, desc[UR4][R50.64] ;  /* 0x0000000432397981 */ /* 0x000f24000c2e1900 */
[----:B------:R-:W-:Y:S01]  /*0780*/  IMAD.SHL.U32 R36, R36, 0x20, RZ ;  /* 0x0000002024247824 */ /* 0x000fe200078e00ff */
[----:B------:R-:W-:Y:S01]  /*0790*/  IADD3 R7, P0, R44, R3, RZ ;  /* 0x000000032c077210 */ /* 0x000fe20007f1e0ff */
[----:B------:R-:W-:-:S02]  /*07a0*/  IMAD.IADD R28, R43, 0x1, -R28 ;  /* 0x000000012b1c7824 */ /* 0x000fc400078e0a1c */
[----:B------:R-:W-:Y:S01]  /*07b0*/  IMAD.WIDE R26, R32, 0x4, R26 ;  /* 0x00000004201a7825 */ /* 0x000fe200078e021a */
[----:B------:R-:W-:Y:S02]  /*07c0*/  IADD3 R3, P1, R36, R3, RZ ;  /* 0x0000000324037210 */ /* 0x000fe40007f3e0ff */
[----:B------:R-:W-:Y:S01]  /*07d0*/  IADD3 R5, P2, R36, R13, RZ ;  /* 0x0000000d24057210 */ /* 0x000fe20007f5e0ff */
[----:B------:R-:W-:Y:S01]  /*07e0*/  IMAD.WIDE R48, R6, 0x4, R48 ;  /* 0x0000000406307825 */ /* 0x000fe200078e0230 */
[----:B------:R-:W-:Y:S01]  /*07f0*/  SHF.L.U32 R47, R28, 0xa, RZ ;  /* 0x0000000a1c2f7819 */ /* 0x000fe200000006ff */
[----:B------:R0:W5:Y:S02]  /*0800*/  LDG.E.EL R52, desc[UR4][R26.64] ;  /* 0x000000041a347981 */ /* 0x000164000c2e1900 */
[--C-:B------:R-:W-:Y:S02]  /*0810*/  IMAD.X R30, R46, 0x1, R8.reuse, P0 ;  /* 0x000000012e1e7824 */ /* 0x100fe400000e0608 */
[----:B------:R-:W-:-:S02]  /*0820*/  IMAD.X R28, R35, 0x1, R8, P1 ;  /* 0x00000001231c7824 */ /* 0x000fc400008e0608 */
[----:B------:R-:W-:Y:S02]  /*0830*/  IMAD.X R22, R35, 0x1, R10, P2 ;  /* 0x0000000123167824 */ /* 0x000fe400010e060a */
[----:B------:R-:W-:Y:S01]  /*0840*/  IMAD.WIDE R38, R31, 0x4, R38 ;  /* 0x000000041f267825 */ /* 0x000fe200078e0226 */
[----:B0-----:R-:W-:-:S03]  /*0850*/  IADD3 R26, P0, R44, R13, RZ ;  /* 0x0000000d2c1a7210 */ /* 0x001fc60007f1e0ff */
[----:B------:R-:W-:Y:S01]  /*0860*/  IMAD.WIDE R48, R32, 0x4, R48 ;  /* 0x0000000420307825 */ /* 0x000fe200078e0230 */
[----:B------:R-:W-:Y:S02]  /*0870*/  SHF.L.U64.HI R30, R7, 0x2, R30 ;  /* 0x00000002071e7819 */ /* 0x000fe4000001021e */
[----:B------:R-:W-:Y:S01]  /*0880*/  SHF.L.U64.HI R28, R3, 0x2, R28 ;  /* 0x00000002031c7819 */ /* 0x000fe2000001021c */
[----:B------:R-:W-:Y:S01]  /*0890*/  IMAD.SHL.U32 R13, R7, 0x4, RZ ;  /* 0x00000004070d7824 */ /* 0x000fe200078e00ff */
[----:B------:R-:W-:Y:S01]  /*08a0*/  IADD3.X R7, R46, R10, RZ, P0, !PT ;  /* 0x0000000a2e077210 */ /* 0x000fe200007fe4ff */
[----:B------:R-:W-:Y:S01]  /*08b0*/  IMAD.SHL.U32 R8, R3, 0x4, RZ ;  /* 0x0000000403087824 */ /* 0x000fe200078e00ff */
[----:B------:R-:W-:Y:S01]  /*08c0*/  SHF.L.U64.HI R3, R5, 0x2, R22 ;  /* 0x0000000205037819 */ /* 0x000fe20000010216 */
[----:B------:R-:W-:Y:S01]  /*08d0*/  IMAD.WIDE R38, R29, 0x4, R38 ;  /* 0x000000041d267825 */ /* 0x000fe200078e0226 */
[----:B------:R-:W-:Y:S01]  /*08e0*/  SHF.L.U32 R5, R5, 0x2, RZ ;  /* 0x0000000205057819 */ /* 0x000fe200000006ff */
[----:B------:R0:W2:Y:S01]  /*08f0*/  LDG.E.EL R53, desc[UR4][R48.64] ;  /* 0x0000000430357981 */ /* 0x0000a2000c2e1900 */
[C---:B------:R-:W-:Y:S01]  /*0900*/  SHF.L.U64.HI R7, R26.reuse, 0x2, R7 ;  /* 0x000000021a077819 */ /* 0x040fe20000010207 */
[----:B------:R-:W-:Y:S01]  /*0910*/  IMAD.SHL.U32 R10, R26, 0x4, RZ ;  /* 0x000000041a0a7824 */ /* 0x000fe200078e00ff */
[----:B------:R-:W-:Y:S01]  /*0920*/  IADD3 R40, P1, R8, UR6, RZ ;  /* 0x0000000608287c10 */ /* 0x000fe2000ff3e0ff */
[----:B------:R1:W2:Y:S01]  /*0930*/  LDG.E.EL R66, desc[UR4][R38.64] ;  /* 0x0000000426427981 */ /* 0x0002a2000c2e1900 */
[----:B------:R-:W-:-:S02]  /*0940*/  SHF.R.U32.HI R59, RZ, 0x1a, R17 ;  /* 0x0000001aff3b7819 */ /* 0x000fc40000011611 */
[----:B------:R-:W-:Y:S02]  /*0950*/  IADD3 R26, P2, R5, UR6, RZ ;  /* 0x00000006051a7c10 */ /* 0x000fe4000ff5e0ff */
[----:B0-----:R-:W-:Y:S02]  /*0960*/  IADD3 R48, P0, R13, UR6, RZ ;  /* 0x000000060d307c10 */ /* 0x001fe4000ff1e0ff */
[----:B------:R-:W-:Y:S02]  /*0970*/  SHF.R.U32.HI R51, RZ, 0x1a, R19 ;  /* 0x0000001aff337819 */ /* 0x000fe40000011613 */
[----:B------:R-:W-:Y:S02]  /*0980*/  IADD3.X R49, R30, UR7, RZ, P0, !PT ;  /* 0x000000071e317c10 */ /* 0x000fe400087fe4ff */
[----:B-1----:R-:W-:Y:S02]  /*0990*/  IADD3 R38, P0, R10, UR6, RZ ;  /* 0x000000060a267c10 */ /* 0x002fe4000ff1e0ff */
[----:B------:R-:W-:-:S02]  /*09a0*/  IADD3.X R41, R28, UR7, RZ, P1, !PT ;  /* 0x000000071c297c10 */ /* 0x000fc40008ffe4ff */
[----:B------:R-:W-:Y:S02]  /*09b0*/  IADD3.X R27, R3, UR7, RZ, P2, !PT ;  /* 0x00000007031b7c10 */ /* 0x000fe400097fe4ff */
[----:B------:R-:W-:Y:S02]  /*09c0*/  LOP3.LUT R59, R59, 0x20, RZ, 0xc0, !PT ;  /* 0x000000203b3b7812 */ /* 0x000fe400078ec0ff */
[----:B------:R-:W-:Y:S02]  /*09d0*/  IADD3.X R39, R7, UR7, RZ, P0, !PT ;  /* 0x0000000707277c10 */ /* 0x000fe400087fe4ff */
[----:B------:R-:W-:Y:S01]  /*09e0*/  LOP3.LUT R51, R51, 0x20, RZ, 0xc0, !PT ;  /* 0x0000002033337812 */ /* 0x000fe200078ec0ff */
[----:B------:R-:W-:Y:S01]  /*09f0*/  IMAD.WIDE R40, R31, 0x4, R40 ;  /* 0x000000041f287825 */ /* 0x000fe200078e0228 */
[----:B------:R-:W-:-:S03]  /*0a00*/  IADD3 R59, P0, R16, R59, RZ ;  /* 0x0000003b103b7210 */ /* 0x000fc60007f1e0ff */
[----:B------:R-:W-:Y:S01]  /*0a10*/  IMAD.WIDE R26, R31, 0x4, R26 ;  /* 0x000000041f1a7825 */ /* 0x000fe200078e021a */
[----:B------:R-:W-:-:S03]  /*0a20*/  IADD3 R51, P1, R18, R51, RZ ;  /* 0x0000003312337210 */ /* 0x000fc60007f3e0ff */
[----:B------:R-:W-:Y:S01]  /*0a30*/  IMAD.X R42, RZ, RZ, R17, P0 ;  /* 0x000000ffff2a7224 */ /* 0x000fe200000e0611 */
[----:B------:R-:W-:Y:S01]  /*0a40*/  LEA R18, P0, R59, UR6, 0x2 ;  /* 0x000000063b127c11 */ /* 0x000fe2000f8010ff */
[----:B------:R-:W-:-:S04]  /*0a50*/  IMAD.WIDE R40, R29, 0x4, R40 ;  /* 0x000000041d287825 */ /* 0x000fc800078e0228 */
[----:B------:R-:W-:Y:S01]  /*0a60*/  IMAD.WIDE R26, R29, 0x4, R26 ;  /* 0x000000041d1a7825 */ /* 0x000fe200078e021a */
[----:B------:R0:W2:Y:S03]  /*0a70*/  LDG.E.EL R65, desc[UR4][R40.64] ;  /* 0x0000000428417981 */ /* 0x0000a6000c2e1900 */
[----:B------:R-:W-:Y:S01]  /*0a80*/  IMAD.X R22, RZ, RZ, R19, P1 ;  /* 0x000000ffff167224 */ /* 0x000fe200008e0613 */
[----:B------:R-:W-:Y:S01]  /*0a90*/  LEA R16, P1, R51, UR6, 0x2 ;  /* 0x0000000633107c11 */ /* 0x000fe2000f8210ff */
[----:B------:R-:W-:Y:S01]  /*0aa0*/  IMAD.WIDE R48, R47, 0x4, R48 ;  /* 0x000000042f307825 */ /* 0x000fe200078e0230 */
[----:B------:R-:W-:Y:S01]  /*0ab0*/  LEA.HI.X R19, R59, UR7, R42, 0x2, P0 ;  /* 0x000000073b137c11 */ /* 0x000fe200080f142a */
[----:B------:R1:W2:Y:S01]  /*0ac0*/  LDG.E.EL R50, desc[UR4][R26.64] ;  /* 0x000000041a327981 */ /* 0x0002a2000c2e1900 */
[----:B------:R-:W-:Y:S01]  /*0ad0*/  IADD3 R60, P0, R59, R44, RZ ;  /* 0x0000002c3b3c7210 */ /* 0x000fe20007f1e0ff */
[----:B------:R-:W-:Y:S01]  /*0ae0*/  IMAD R45, R14, 0xa0000, RZ ;  /* 0x000a00000e2d7824 */ /* 0x000fe200078e02ff */
[----:B------:R-:W-:Y:S01]  /*0af0*/  LEA.HI.X R17, R51, UR7, R22, 0x2, P1 ;  /* 0x0000000733117c11 */ /* 0x000fe200088f1416 */
[----:B------:R-:W-:Y:S01]  /*0b00*/  IMAD.WIDE R38, R47, 0x4, R38 ;  /* 0x000000042f267825 */ /* 0x000fe200078e0226 */
[----:B0-----:R-:W-:-:S02]  /*0b10*/  IADD3 R40, P2, R16, R15, RZ ;  /* 0x0000000f10287210 */ /* 0x001fc40007f5e0ff */
[----:B-1----:R-:W-:Y:S01]  /*0b20*/  IADD3 R26, P4, R16, R34, RZ ;  /* 0x00000022101a7210 */ /* 0x002fe20007f9e0ff */
[----:B------:R-:W-:-:S04]  /*0b30*/  IMAD.WIDE R48, R45, 0x4, R48 ;  /* 0x000000042d307825 */ /* 0x000fc800078e0230 */
[----:B------:R-:W-:Y:S01]  /*0b40*/  IMAD.X R37, R42, 0x1, R46, P0 ;  /* 0x000000012a257824 */ /* 0x000fe200000e062e */
[----:B------:R0:W2:Y:S01]  /*0b50*/  LDG.E.EL R55, desc[UR4][R48.64] ;  /* 0x0000000430377981 */ /* 0x0000a2000c2e1900 */
[----:B------:R-:W-:-:S04]  /*0b60*/  IMAD.WIDE R38, R45, 0x4, R38 ;  /* 0x000000042d267825 */ /* 0x000fc800078e0226 */
[C---:B------:R-:W-:Y:S02]  /*0b70*/  IMAD.X R41, R17.reuse, 0x1, R4, P2 ;  /* 0x0000000111297824 */ /* 0x040fe400010e0604 */
[----:B------:R-:W-:Y:S01]  /*0b80*/  IMAD.X R27, R17, 0x1, R33, P4 ;  /* 0x00000001111b7824 */ /* 0x000fe200020e0621 */
[C---:B------:R-:W-:Y:S01]  /*0b90*/  SHF.L.U64.HI R37, R60.reuse, 0x2, R37 ;  /* 0x000000023c257819 */ /* 0x040fe20000010225 */
[----:B------:R-:W1:Y:S01]  /*0ba0*/  LDC.64 R16, c[0x0][0x230] ;  /* 0x00008c00ff107b82 */ /* 0x000e620000000a00 */
[----:B0-----:R-:W-:Y:S01]  /*0bb0*/  IADD3 R48, P1, R18, R15, RZ ;  /* 0x0000000f12307210 */ /* 0x001fe20007f3e0ff */
[----:B------:R0:W2:Y:S01]  /*0bc0*/  LDG.E.EL R56, desc[UR4][R38.64] ;  /* 0x0000000426387981 */ /* 0x0000a2000c2e1900 */
[----:B------:R-:W-:Y:S02]  /*0bd0*/  SHF.L.U32 R60, R60, 0x2, RZ ;  /* 0x000000023c3c7819 */ /* 0x000fe400000006ff */
[----:B------:R-:W-:Y:S02]  /*0be0*/  IADD3.X R49, R19, R4, RZ, P1, !PT ;  /* 0x0000000413317210 */ /* 0x000fe40000ffe4ff */
[----:B0-----:R-:W-:-:S02]  /*0bf0*/  IADD3 R38, P3, R18, R34, RZ ;  /* 0x0000002212267210 */ /* 0x001fc40007f7e0ff */
[----:B------:R-:W-:Y:S01]  /*0c00*/  IADD3 R18, P0, R60, UR6, RZ ;  /* 0x000000063c127c10 */ /* 0x000fe2000ff1e0ff */
[----:B------:R-:W-:-:S04]  /*0c10*/  IMAD.WIDE R48, R6, 0x4, R48 ;  /* 0x0000000406307825 */ /* 0x000fc800078e0230 */
[----:B------:R-:W-:Y:S01]  /*0c20*/  IMAD.X R39, R19, 0x1, R33, P3 ;  /* 0x0000000113277824 */ /* 0x000fe200018e0621 */
[----:B------:R-:W-:Y:S01]  /*0c30*/  IADD3.X R19, R37, UR7, RZ, P0, !PT ;  /* 0x0000000725137c10 */ /* 0x000fe200087fe4ff */
[----:B------:R-:W-:Y:S01]  /*0c40*/  IMAD.WIDE R48, R32, 0x4, R48 ;  /* 0x0000000420307825 */ /* 0x000fe200078e0230 */
[----:B------:R-:W-:-:S03]  /*0c50*/  IADD3 R62, P0, R51, R44, RZ ;  /* 0x0000002c333e7210 */ /* 0x000fc60007f1e0ff */
[----:B------:R-:W-:Y:S01]  /*0c60*/  IMAD.WIDE R18, R6, 0x4, R18 ;  /* 0x0000000406127825 */ /* 0x000fe200078e0212 */
[----:B------:R-:W-:Y:S01]  /*0c70*/  IADD3 R61, P1, R59, R36, RZ ;  /* 0x000000243b3d7210 */ /* 0x000fe20007f3e0ff */
[----:B------:R0:W2:Y:S02]  /*0c80*/  LDG.E.EL R54, desc[UR4][R48.64] ;  /* 0x0000000430367981 */ /* 0x0000a4000c2e1900 */
[----:B------:R-:W-:-:S04]  /*0c90*/  IMAD.WIDE R38, R31, 0x4, R38 ;  /* 0x000000041f267825 */ /* 0x000fc800078e0226 */
[----:B------:R-:W-:-:S04]  /*0ca0*/  IMAD.WIDE R40, R6, 0x4, R40 ;  /* 0x0000000406287825 */ /* 0x000fc800078e0228 */
[----:B------:R-:W-:-:S04]  /*0cb0*/  IMAD.WIDE R18, R32, 0x4, R18 ;  /* 0x0000000420127825 */ /* 0x000fc800078e0212 */
[----:B------:R-:W-:Y:S01]  /*0cc0*/  IMAD.WIDE R38, R29, 0x4, R38 ;  /* 0x000000041d267825 */ /* 0x000fe200078e0226 */
[----:B------:R-:W3:Y:S03]  /*0cd0*/  LDG.E.EL R64, desc[UR4][R18.64] ;  /* 0x0000000412407981 */ /* 0x000ee6000c2e1900 */
[----:B0-----:R-:W-:Y:S01]  /*0ce0*/  IMAD.X R49, R22, 0x1, R46, P0 ;  /* 0x0000000116317824 */ /* 0x001fe200000e062e */
[----:B------:R0:W4:Y:S01]  /*0cf0*/  LDG.E.EL R58, desc[UR4][R38.64] ;  /* 0x00000004263a7981 */ /* 0x000122000c2e1900 */
[----:B------:R-:W-:Y:S02]  /*0d00*/  IMAD.SHL.U32 R48, R62, 0x4, RZ ;  /* 0x000000043e307824 */ /* 0x000fe400078e00ff */
[----:B-1----:R-:W-:-:S04]  /*0d10*/  IMAD.WIDE R16, R23, 0x4, R16 ;  /* 0x0000000417107825 */ /* 0x002fc800078e0210 */
[----:B------:R-:W-:-:S04]  /*0d20*/  IMAD.WIDE R26, R31, 0x4, R26 ;  /* 0x000000041f1a7825 */ /* 0x000fc800078e021a */
[----:B------:R-:W-:-:S04]  /*0d30*/  IMAD.WIDE R40, R32, 0x4, R40 ;  /* 0x0000000420287825 */ /* 0x000fc800078e0228 */
[----:B------:R-:W-:Y:S01]  /*0d40*/  IMAD.X R42, R42, 0x1, R35, P1 ;  /* 0x000000012a2a7824 */ /* 0x000fe200008e0623 */
[----:B------:R-:W-:Y:S01]  /*0d50*/  IADD3 R51, P1, R51, R36, RZ ;  /* 0x0000002433337210 */ /* 0x000fe20007f3e0ff */
[----:B------:R1:W5:Y:S01]  /*0d60*/  LDG.E.EL R63, desc[UR4][R40.64] ;  /* 0x00000004283f7981 */ /* 0x000362000c2e1900 */
[----:B0-----:R-:W-:Y:S02]  /*0d70*/  SHF.L.U64.HI R38, R62, 0x2, R49 ;  /* 0x000000023e267819 */ /* 0x001fe40000010231 */
[----:B------:R-:W-:Y:S01]  /*0d80*/  IADD3 R70, P0, R48, UR6, RZ ;  /* 0x0000000630467c10 */ /* 0x000fe2000ff1e0ff */
[----:B------:R-:W5:Y:S01]  /*0d90*/  LDG.E.EL.128 R16, desc[UR4][R16.64] ;  /* 0x0000000410107981 */ /* 0x000f62000c2e1d00 */
[----:B------:R-:W-:Y:S01]  /*0da0*/  SHF.L.U64.HI R39, R61, 0x2, R42 ;  /* 0x000000023d277819 */ /* 0x000fe2000001022a */
[----:B------:R-:W-:Y:S01]  /*0db0*/  IMAD.WIDE R26, R29, 0x4, R26 ;  /* 0x000000041d1a7825 */ /* 0x000fe200078e021a */
[----:B------:R-:W-:Y:S02]  /*0dc0*/  IADD3.X R42, R22, R35, RZ, P1, !PT ;  /* 0x00000023162a7210 */ /* 0x000fe40000ffe4ff */
[----:B------:R-:W5:Y:S01]  /*0dd0*/  LDG.E.EL.128 R20, desc[UR4][R20.64] ;  /* 0x0000000414147981 */ /* 0x000f62000c2e1d00 */
[----:B-1----:R-:W-:Y:S01]  /*0de0*/  IMAD.SHL.U32 R41, R61, 0x4, RZ ;  /* 0x000000043d297824 */ /* 0x002fe200078e00ff */
[----:B------:R-:W-:Y:S01]  /*0df0*/  IADD3.X R71, R38, UR7, RZ, P0, !PT ;  /* 0x0000000726477c10 */ /* 0x000fe200087fe4ff */
[C---:B------:R-:W-:Y:S01]  /*0e00*/  IMAD.SHL.U32 R40, R51.reuse, 0x4, RZ ;  /* 0x0000000433287824 */ /* 0x040fe200078e00ff */
[----:B------:R-:W5:Y:S02]  /*0e10*/  LDG.E.EL R59, desc[UR4][R26.64] ;  /* 0x000000041a3b7981 */ /* 0x000f64000c2e1900 */
[----:B------:R-:W-:Y:S01]  /*0e20*/  IADD3 R72, P1, R41, UR6, RZ ;  /* 0x0000000629487c10 */ /* 0x000fe2000ff3e0ff */
[----:B------:R-:W-:Y:S01]  /*0e30*/  IMAD.WIDE R70, R6, 0x4, R70 ;  /* 0x0000000406467825 */ /* 0x000fe200078e0246 */
[----:B------:R-:W-:-:S02]  /*0e40*/  SHF.L.U64.HI R42, R51, 0x2, R42 ;  /* 0x00000002332a7819 */ /* 0x000fc4000001022a */
[----:B------:R-:W-:Y:S01]  /*0e50*/  IADD3.X R73, R39, UR7, RZ, P1, !PT ;  /* 0x0000000727497c10 */ /* 0x000fe20008ffe4ff */
[----:B------:R-:W5:Y:S01]  /*0e60*/  LDG.E.EL.128 R24, desc[UR4][R24.64] ;  /* 0x0000000418187981 */ /* 0x000f62000c2e1d00 */
[----:B------:R-:W-:Y:S01]  /*0e70*/  IADD3 R68, P2, R40, UR6, RZ ;  /* 0x0000000628447c10 */ /* 0x000fe2000ff5e0ff */
[----:B------:R-:W-:-:S03]  /*0e80*/  IMAD.WIDE R70, R32, 0x4, R70 ;  /* 0x0000000420467825 */ /* 0x000fc600078e0246 */
[----:B------:R-:W-:Y:S01]  /*0e90*/  IADD3.X R69, R42, UR7, RZ, P2, !PT ;  /* 0x000000072a457c10 */ /* 0x000fe200097fe4ff */
[C---:B------:R-:W-:Y:S01]  /*0ea0*/  IMAD.WIDE R72, R31.reuse, 0x4, R72 ;  /* 0x000000041f487825 */ /* 0x040fe200078e0248 */
[----:B------:R-:W5:Y:S03]  /*0eb0*/  LDG.E.EL R67, desc[UR4][R70.64] ;  /* 0x0000000446437981 */ /* 0x000f66000c2e1900 */
[----:B------:R-:W-:-:S04]  /*0ec0*/  IMAD.WIDE R68, R31, 0x4, R68 ;  /* 0x000000041f447825 */ /* 0x000fc800078e0244 */
[----:B------:R-:W-:-:S04]  /*0ed0*/  IMAD.WIDE R72, R29, 0x4, R72 ;  /* 0x000000041d487825 */ /* 0x000fc800078e0248 */
[----:B------:R-:W-:Y:S01]  /*0ee0*/  IMAD.WIDE R68, R29, 0x4, R68 ;  /* 0x000000041d447825 */ /* 0x000fe200078e0244 */
[----:B------:R-:W5:Y:S04]  /*0ef0*/  LDG.E.EL R62, desc[UR4][R72.64] ;  /* 0x00000004483e7981 */ /* 0x000f68000c2e1900 */
[----:B------:R-:W5:Y:S01]  /*0f00*/  LDG.E.EL R51, desc[UR4][R68.64] ;  /* 0x0000000444337981 */ /* 0x000f62000c2e1900 */
[----:B------:R-:W-:Y:S01]  /*0f10*/  IADD3 R48, P1, R48, UR8, RZ ;  /* 0x0000000830307c10 */ /* 0x000fe2000ff3e0ff */
[----:B------:R-:W-:-:S03]  /*0f20*/  IMAD.SHL.U32 R43, R43, 0x400, RZ ;  /* 0x000004002b2b7824 */ /* 0x000fc600078e00ff */
[----:B------:R-:W-:-:S03]  /*0f30*/  IADD3.X R49, R38, UR9, RZ, P1, !PT ;  /* 0x0000000926317c10 */ /* 0x000fc60008ffe4ff */
[----:B------:R-:W-:Y:S01]  /*0f40*/  IMAD.WIDE R48, R43, 0x4, R48 ;  /* 0x000000042b307825 */ /* 0x000fe200078e0230 */
[----:B------:R-:W-:-:S04]  /*0f50*/  IADD3 R60, P0, R60, UR8, RZ ;  /* 0x000000083c3c7c10 */ /* 0x000fc8000ff1e0ff */
[----:B------:R0:W5:Y:S01]  /*0f60*/  LDG.E.EL R38, desc[UR4][R48.64] ;  /* 0x0000000430267981 */ /* 0x000162000c2e1900 */
[----:B------:R-:W-:-:S03]  /*0f70*/  IADD3.X R61, R37, UR9, RZ, P0, !PT ;  /* 0x00000009253d7c10 */ /* 0x000fc600087fe4ff */
[----:B------:R-:W-:-:S05]  /*0f80*/  IMAD.WIDE R60, R43, 0x4, R60 ;  /* 0x000000042b3c7825 */ /* 0x000fca00078e023c */
[----:B------:R1:W5:Y:S01]  /*0f90*/  LDG.E.EL R37, desc[UR4][R60.64] ;  /* 0x000000043c257981 */ /* 0x000362000c2e1900 */
[----:B--2---:R-:W-:Y:S01]  /*0fa0*/  FADD R54, -R53, R54 ;  /* 0x0000003635367221 */ /* 0x004fe20000000100 */
[----:B---3--:R-:W-:Y:S01]  /*0fb0*/  FADD R64, -R55, R64 ;  /* 0x0000004037407221 */ /* 0x008fe20000000100 */
[----:B----4-:R-:W-:Y:S02]  /*0fc0*/  FADD R58, -R57, R58 ;  /* 0x0000003a393a7221 */ /* 0x010fe40000000100 */
[C---:B-----5:R-:W-:Y:S01]  /*0fd0*/  FFMA R53, R16.reuse, R54, R53 ;  /* 0x0000003610357223 */ /* 0x060fe20000000035 */
[----:B------:R-:W-:Y:S01]  /*0fe0*/  FFMA R54, R16, R64, R55 ;  /* 0x0000004010367223 */ /* 0x000fe20000000037 */
[----:B------:R-:W-:-:S04]  /*0ff0*/  SHF.R.U32.HI R55, RZ, 0x1a, R21 ;  /* 0x0000001aff377819 */ /* 0x000fc80000011615 */
[----:B------:R-:W-:Y:S01]  /*1000*/  LOP3.LUT R55, R55, 0x20, RZ, 0xc0, !PT ;  /* 0x0000002037377812 */ /* 0x000fe200078ec0ff */
[----:B------:R-:W-:-:S03]  /*1010*/  FFMA R57, R16, R58, R57 ;  /* 0x0000003a10397223 */ /* 0x000fc60000000039 */
[----:B------:R-:W-:Y:S02]  /*1020*/  IADD3 R55, P0, R20, R55, RZ ;  /* 0x0000003714377210 */ /* 0x000fe40007f1e0ff */
[----:B0-----:R-:W-:-:S04]  /*1030*/  SHF.R.U32.HI R49, RZ, 0x1a, R25 ;  /* 0x0000001aff317819 */ /* 0x001fc80000011619 */
[----:B------:R-:W-:Y:S02]  /*1040*/  LOP3.LUT R49, R49, 0x20, RZ, 0xc0, !PT ;  /* 0x0000002031317812 */ /* 0x000fe400078ec0ff */
[----:B------:R-:W-:Y:S02]  /*1050*/  IADD3.X R58, RZ, R21, RZ, P0, !PT ;  /* 0x00000015ff3a7210 */ /* 0x000fe400007fe4ff */
[----:B------:R-:W-:Y:S02]  /*1060*/  IADD3 R20, P0, R44, R55, RZ ;  /* 0x000000372c147210 */ /* 0x000fe40007f1e0ff */
[----:B------:R-:W-:Y:S01]  /*1070*/  IADD3 R21, P1, R24, R49, RZ ;  /* 0x0000003118157210 */ /* 0x000fe20007f3e0ff */
[----:B------:R-:W-:Y:S01]  /*1080*/  FADD R67, -R56, R67 ;  /* 0x0000004338437221 */ /* 0x000fe20000000100 */
[----:B------:R-:W-:Y:S01]  /*1090*/  FADD R63, -R52, R63 ;  /* 0x0000003f343f7221 */ /* 0x000fe20000000100 */
[----:B------:R-:W-:Y:S01]  /*10a0*/  IMAD.X R49, R46, 0x1, R58, P0 ;  /* 0x000000012e317824 */ /* 0x000fe200000e063a */
[----:B-1----:R-:W-:Y:S01]  /*10b0*/  LEA R60, P0, R21, UR6, 0x2 ;  /* 0x00000006153c7c11 */ /* 0x002fe2000f8010ff */
[----:B------:R-:W-:-:S02]  /*10c0*/  IMAD.X R64, RZ, RZ, R25, P1 ;  /* 0x000000ffff407224 */ /* 0x000fc400008e0619 */
[C---:B------:R-:W-:Y:S01]  /*10d0*/  FFMA R56, R17.reuse, R67, R56 ;  /* 0x0000004311387223 */ /* 0x040fe20000000038 */
[----:B------:R-:W-:Y:S01]  /*10e0*/  FFMA R67, R17, R63, R52 ;  /* 0x0000003f11437223 */ /* 0x000fe20000000034 */
[C---:B------:R-:W-:Y:S01]  /*10f0*/  SHF.L.U64.HI R48, R20.reuse, 0x2, R49 ;  /* 0x0000000214307819 */ /* 0x040fe20000010231 */
[----:B------:R-:W-:Y:S01]  /*1100*/  FADD R62, -R65, R62 ;  /* 0x0000003e413e7221 */ /* 0x000fe20000000100 */
[----:B------:R-:W-:Y:S01]  /*1110*/  LEA.HI.X R52, R21, UR7, R64, 0x2, P0 ;  /* 0x0000000715347c11 */ /* 0x000fe200080f1440 */
[----:B------:R-:W-:Y:S01]  /*1120*/  IMAD.SHL.U32 R49, R20, 0x4, RZ ;  /* 0x0000000414317824 */ /* 0x000fe200078e00ff */
[----:B------:R-:W-:Y:S01]  /*1130*/  IADD3 R24, P1, R60, R15, RZ ;  /* 0x0000000f3c187210 */ /* 0x000fe20007f3e0ff */
[----:B------:R-:W-:Y:S01]  /*1140*/  FFMA R65, R16, R62, R65 ;  /* 0x0000003e10417223 */ /* 0x000fe20000000041 */
[----:B------:R-:W-:Y:S02]  /*1150*/  FADD R51, -R50, R51 ;  /* 0x0000003332337221 */ /* 0x000fe40000000100 */
[----:B------:R-:W-:-:S02]  /*1160*/  IADD3.X R25, R52, R4, RZ, P1, !PT ;  /* 0x0000000434197210 */ /* 0x000fc40000ffe4ff */
[----:B------:R-:W-:Y:S01]  /*1170*/  IADD3 R62, P0, R49, UR6, RZ ;  /* 0x00000006313e7c10 */ /* 0x000fe2000ff1e0ff */
[----:B------:R-:W-:Y:S01]  /*1180*/  FFMA R61, R17, R51, R50 ;  /* 0x00000033113d7223 */ /* 0x000fe20000000032 */
[----:B------:R-:W-:Y:S02]  /*1190*/  IMAD.WIDE R24, R6, 0x4, R24 ;  /* 0x0000000406187825 */ /* 0x000fe400078e0218 */
[----:B------:R-:W-:Y:S02]  /*11a0*/  IADD3.X R63, R48, UR7, RZ, P0, !PT ;  /* 0x00000007303f7c10 */ /* 0x000fe400087fe4ff */
[----:B------:R-:W-:Y:S01]  /*11b0*/  IADD3 R51, P0, R21, R44, RZ ;  /* 0x0000002c15337210 */ /* 0x000fe20007f1e0ff */
[----:B------:R-:W-:-:S04]  /*11c0*/  IMAD.WIDE R68, R32, 0x4, R24 ;  /* 0x0000000420447825 */ /* 0x000fc800078e0218 */
[----:B------:R-:W-:Y:S02]  /*11d0*/  IMAD.X R24, R64, 0x1, R46, P0 ;  /* 0x0000000140187824 */ /* 0x000fe400000e062e */
[----:B------:R-:W-:Y:S01]  /*11e0*/  FADD R59, -R66, R59 ;  /* 0x0000003b423b7221 */ /* 0x000fe20000000100 */
[C---:B------:R-:W-:Y:S01]  /*11f0*/  IMAD.SHL.U32 R50, R51.reuse, 0x4, RZ ;  /* 0x0000000433327824 */ /* 0x040fe200078e00ff */
[----:B------:R-:W2:Y:S01]  /*1200*/  LDG.E.EL R20, desc[UR4][R68.64] ;  /* 0x0000000444147981 */ /* 0x000ea2000c2e1900 */
[----:B------:R-:W-:-:S03]  /*1210*/  SHF.L.U64.HI R51, R51, 0x2, R24 ;  /* 0x0000000233337819 */ /* 0x000fc60000010218 */
[----:B------:R-:W-:-:S04]  /*1220*/  IADD3 R24, P0, R50, UR6, RZ ;  /* 0x0000000632187c10 */ /* 0x000fc8000ff1e0ff */
[----:B------:R-:W-:Y:S01]  /*1230*/  IADD3.X R25, R51, UR7, RZ, P0, !PT ;  /* 0x0000000733197c10 */ /* 0x000fe200087fe4ff */
[----:B------:R-:W-:-:S04]  /*1240*/  IMAD.WIDE R62, R47, 0x4, R62 ;  /* 0x000000042f3e7825 */ /* 0x000fc800078e023e */
[----:B------:R-:W-:-:S04]  /*1250*/  IMAD.WIDE R24, R6, 0x4, R24 ;  /* 0x0000000406187825 */ /* 0x000fc800078e0218 */
[----:B------:R-:W-:-:S04]  /*1260*/  IMAD.WIDE R70, R45, 0x4, R62 ;  /* 0x000000042d467825 */ /* 0x000fc800078e023e */
[----:B------:R-:W-:-:S04]  /*1270*/  IMAD.WIDE R62, R32, 0x4, R24 ;  /* 0x00000004203e7825 */ /* 0x000fc800078e0218 */
[----:B------:R-:W-:Y:S02]  /*1280*/  FFMA R66, R17, R59, R66 ;  /* 0x0000003b11427223 */ /* 0x000fe40000000042 */
[----:B------:R0:W3:Y:S04]  /*1290*/  LDG.E.EL R59, desc[UR4][R70.64] ;  /* 0x00000004463b7981 */ /* 0x0000e8000c2e1900 */
[----:B------:R-:W3:Y:S01]  /*12a0*/  LDG.E.EL R62, desc[UR4][R62.64] ;  /* 0x000000043e3e7981 */ /* 0x000ee2000c2e1900 */
[----:B------:R-:W-:-:S05]  /*12b0*/  IADD3 R24, P0, R60, R34, RZ ;  /* 0x000000223c187210 */ /* 0x000fca0007f1e0ff */
[----:B------:R-:W-:Y:S02]  /*12c0*/  IMAD.X R25, R52, 0x1, R33, P0 ;  /* 0x0000000134197824 */ /* 0x000fe400000e0621 */
[----:B------:R-:W-:-:S04]  /*12d0*/  IMAD.WIDE R24, R31, 0x4, R24 ;  /* 0x000000041f187825 */ /* 0x000fc800078e0218 */
[----:B0-----:R-:W-:-:S04]  /*12e0*/  IMAD.WIDE R70, R29, 0x4, R24 ;  /* 0x000000041d467825 */ /* 0x001fc800078e0218 */
[----:B------:R-:W-:Y:S01]  /*12f0*/  FADD R24, -R54, R53 ;  /* 0x0000003536187221 */ /* 0x000fe20000000100 */
[----:B------:R-:W-:-:S03]  /*1300*/  LEA R53, P0, R55, UR6, 0x2 ;  /* 0x0000000637357c11 */ /* 0x000fc6000f8010ff */
[----:B------:R-:W-:Y:S01]  /*1310*/  FFMA R24, R11, R24, R54 ;  /* 0x000000180b187223 */ /* 0x000fe20000000036 */
[----:B------:R-:W-:Y:S01]  /*1320*/  LEA.HI.X R54, R55, UR7, R58, 0x2, P0 ;  /* 0x0000000737367c11 */ /* 0x000fe200080f143a */
[----:B---3--:R-:W-:Y:S01]  /*1330*/  FADD R60, -R59, R62 ;  /* 0x0000003e3b3c7221 */ /* 0x008fe20000000100 */
[----:B------:R-:W-:Y:S01]  /*1340*/  IADD3 R62, P0, R53, R15, RZ ;  /* 0x0000000f353e7210 */ /* 0x000fe20007f1e0ff */
[----:B------:R-:W-:Y:S01]  /*1350*/  FADD R25, -R56, R67 ;  /* 0x0000004338197221 */ /* 0x000fe20000000100 */
[----:B------:R0:W3:Y:S02]  /*1360*/  LDG.E.EL R52, desc[UR4][R70.64] ;  /* 0x0000000446347981 */ /* 0x0000e4000c2e1900 */
[----:B------:R-:W-:-:S03]  /*1370*/  IADD3.X R63, R54, R4, RZ, P0, !PT ;  /* 0x00000004363f7210 */ /* 0x000fc600007fe4ff */
[----:B------:R-:W-:-:S04]  /*1380*/  IMAD.WIDE R62, R6, 0x4, R62 ;  /* 0x00000004063e7825 */ /* 0x000fc800078e023e */
[----:B------:R-:W-:-:S06]  /*1390*/  IMAD.WIDE R68, R32, 0x4, R62 ;  /* 0x0000000420447825 */ /* 0x000fcc00078e023e */
[----:B------:R-:W2:Y:S01]  /*13a0*/  LDG.E.EL R69, desc[UR4][R68.64] ;  /* 0x0000000444457981 */ /* 0x000ea2000c2e1900 */
[----:B------:R-:W-:Y:S01]  /*13b0*/  FFMA R60, R18, R60, R59 ;  /* 0x0000003c123c7223 */ /* 0x000fe2000000003b */
[----:B------:R-:W-:-:S04]  /*13c0*/  SHF.R.U32.HI R59, RZ, 0x1a, R23 ;  /* 0x0000001aff3b7819 */ /* 0x000fc80000011617 */
[----:B------:R-:W-:-:S04]  /*13d0*/  LOP3.LUT R59, R59, 0x20, RZ, 0xc0, !PT ;  /* 0x000000203b3b7812 */ /* 0x000fc800078ec0ff */
[----:B------:R-:W-:-:S05]  /*13e0*/  IADD3 R59, P0, R22, R59, RZ ;  /* 0x0000003b163b7210 */ /* 0x000fca0007f1e0ff */
[----:B------:R-:W-:Y:S02]  /*13f0*/  IMAD.X R62, RZ, RZ, R23, P0 ;  /* 0x000000ffff3e7224 */ /* 0x000fe400000e0617 */
[----:B------:R-:W-:Y:S01]  /*1400*/  FFMA R25, R11, R25, R56 ;  /* 0x000000190b197223 */ /* 0x000fe20000000038 */
[----:B--2---:R-:W-:-:S04]  /*1410*/  FADD R20, -R69, R20 ;  /* 0x0000001445147221 */ /* 0x004fc80000000100 */
[----:B------:R-:W-:Y:S01]  /*1420*/  FFMA R63, R18, R20, R69 ;  /* 0x00000014123f7223 */ /* 0x000fe20000000045 */
[----:B------:R-:W-:Y:S01]  /*1430*/  FADD R20, -R65, R57 ;  /* 0x0000003941147221 */ /* 0x000fe20000000100 */
[----:B------:R-:W-:-:S05]  /*1440*/  IADD3 R57, P0, R44, R59, RZ ;  /* 0x0000003b2c397210 */ /* 0x000fca0007f1e0ff */
[----:B------:R-:W-:Y:S02]  /*1450*/  IMAD.X R22, R46, 0x1, R62, P0 ;  /* 0x000000012e167824 */ /* 0x000fe400000e063e */
[----:B------:R-:W-:-:S03]  /*1460*/  IMAD.SHL.U32 R56, R57, 0x4, RZ ;  /* 0x0000000439387824 */ /* 0x000fc600078e00ff */
[----:B------:R-:W-:Y:S02]  /*1470*/  SHF.L.U64.HI R57, R57, 0x2, R22 ;  /* 0x0000000239397819 */ /* 0x000fe40000010216 */
[----:B------:R-:W-:-:S04]  /*1480*/  IADD3 R22, P0, R56, UR6, RZ ;  /* 0x0000000638167c10 */ /* 0x000fc8000ff1e0ff */
[----:B------:R-:W-:-:S03]  /*1490*/  IADD3.X R23, R57, UR7, RZ, P0, !PT ;  /* 0x0000000739177c10 */ /* 0x000fc600087fe4ff */
[----:B------:R-:W-:Y:S01]  /*14a0*/  IMAD.WIDE R22, R47, 0x4, R22 ;  /* 0x000000042f167825 */ /* 0x000fe200078e0216 */
[----:B------:R-:W-:-:S04]  /*14b0*/  SHF.R.U32.HI R47, RZ, 0x1a, R27 ;  /* 0x0000001aff2f7819 */ /* 0x000fc8000001161b */
[----:B------:R-:W-:-:S04]  /*14c0*/  LOP3.LUT R47, R47, 0x20, RZ, 0xc0, !PT ;  /* 0x000000202f2f7812 */ /* 0x000fc800078ec0ff */
[----:B------:R-:W-:-:S04]  /*14d0*/  IADD3 R47, P0, R26, R47, RZ ;  /* 0x0000002f1a2f7210 */ /* 0x000fc80007f1e0ff */
[----:B------:R-:W-:Y:S02]  /*14e0*/  IADD3.X R68, RZ, R27, RZ, P0, !PT ;  /* 0x0000001bff447210 */ /* 0x000fe400007fe4ff */
[----:B------:R-:W-:-:S05]  /*14f0*/  IADD3 R44, P0, R47, R44, RZ ;  /* 0x0000002c2f2c7210 */ /* 0x000fca0007f1e0ff */
[----:B------:R-:W-:-:S05]  /*1500*/  IMAD.X R27, R68, 0x1, R46, P0 ;  /* 0x00000001441b7824 */ /* 0x000fca00000e062e */
[C---:B------:R-:W-:Y:S01]  /*1510*/  SHF.L.U64.HI R27, R44.reuse, 0x2, R27 ;  /* 0x000000022c1b7819 */ /* 0x040fe2000001021b */
[----:B------:R-:W-:Y:S02]  /*1520*/  IMAD.SHL.U32 R44, R44, 0x4, RZ ;  /* 0x000000042c2c7824 */ /* 0x000fe400078e00ff */
[----:B0-----:R-:W-:-:S03]  /*1530*/  IMAD.WIDE R70, R45, 0x4, R22 ;  /* 0x000000042d467825 */ /* 0x001fc600078e0216 */
[----:B------:R-:W-:Y:S01]  /*1540*/  IADD3 R22, P0, R44, UR6, RZ ;  /* 0x000000062c167c10 */ /* 0x000fe2000ff1e0ff */
[----:B------:R-:W-:Y:S01]  /*1550*/  FFMA R20, R0, R20, R65 ;  /* 0x0000001400147223 */ /* 0x000fe20000000041 */
[----:B------:R-:W2:Y:S02]  /*1560*/  LDG.E.EL R26, desc[UR4][R70.64] ;  /* 0x00000004461a7981 */ /* 0x000ea4000c2e1900 */
[----:B------:R-:W-:Y:S02]  /*1570*/  IADD3.X R23, R27, UR7, RZ, P0, !PT ;  /* 0x000000071b177c10 */ /* 0x000fe400087fe4ff */
[----:B------:R-:W-:-:S04]  /*1580*/  IADD3 R45, P0, R36, R55, RZ ;  /* 0x00000037242d7210 */ /* 0x000fc80007f1e0ff */
[----:B------:R-:W-:Y:S01]  /*1590*/  IADD3.X R46, R35, R58, RZ, P0, !PT ;  /* 0x0000003a232e7210 */ /* 0x000fe200007fe4ff */
[----:B------:R-:W-:-:S03]  /*15a0*/  IMAD.WIDE R22, R6, 0x4, R22 ;  /* 0x0000000406167825 */ /* 0x000fc600078e0216 */
[C---:B------:R-:W-:Y:S01]  /*15b0*/  SHF.L.U64.HI R46, R45.reuse, 0x2, R46 ;  /* 0x000000022d2e7819 */ /* 0x040fe2000001022e */
[----:B------:R-:W-:Y:S02]  /*15c0*/  IMAD.SHL.U32 R45, R45, 0x4, RZ ;  /* 0x000000042d2d7824 */ /* 0x000fe400078e00ff */
[----:B------:R-:W-:-:S03]  /*15d0*/  IMAD.WIDE R72, R32, 0x4, R22 ;  /* 0x0000000420487825 */ /* 0x000fc600078e0216 */
[----:B------:R-:W-:Y:S02]  /*15e0*/  IADD3 R22, P0, R45, UR6, RZ ;  /* 0x000000062d167c10 */ /* 0x000fe4000ff1e0ff */
[----:B------:R-:W2:Y:S02]  /*15f0*/  LDG.E.EL R67, desc[UR4][R72.64] ;  /* 0x0000000448437981 */ /* 0x000ea4000c2e1900 */
[----:B------:R-:W-:Y:S02]  /*1600*/  IADD3.X R23, R46, UR7, RZ, P0, !PT ;  /* 0x000000072e177c10 */ /* 0x000fe400087fe4ff */
[----:B------:R-:W-:-:S05]  /*1610*/  IADD3 R21, P0, R21, R36, RZ ;  /* 0x0000002415157210 */ /* 0x000fca0007f1e0ff */
[----:B------:R-:W-:Y:S02]  /*1620*/  IMAD.X R64, R64, 0x1, R35, P0 ;  /* 0x0000000140407824 */ /* 0x000fe400000e0623 */
[----:B------:R-:W-:-:S03]  /*1630*/  IMAD.WIDE R22, R31, 0x4, R22 ;  /* 0x000000041f167825 */ /* 0x000fc600078e0216 */
[C---:B------:R-:W-:Y:S02]  /*1640*/  SHF.L.U64.HI R65, R21.reuse, 0x2, R64 ;  /* 0x0000000215417819 */ /* 0x040fe40000010240 */
[----:B------:R-:W-:Y:S01]  /*1650*/  SHF.L.U32 R64, R21, 0x2, RZ ;  /* 0x0000000215407819 */ /* 0x000fe200000006ff */
[----:B------:R-:W-:-:S03]  /*1660*/  IMAD.WIDE R74, R29, 0x4, R22 ;  /* 0x000000041d4a7825 */ /* 0x000fc600078e0216 */
[----:B------:R-:W-:Y:S02]  /*1670*/  IADD3 R22, P0, R64, UR6, RZ ;  /* 0x0000000640167c10 */ /* 0x000fe4000ff1e0ff */
[----:B------:R-:W4:Y:S02]  /*1680*/  LDG.E.EL R55, desc[UR4][R74.64] ;  /* 0x000000044a377981 */ /* 0x000f24000c2e1900 */
[----:B------:R-:W-:-:S03]  /*1690*/  IADD3.X R23, R65, UR7, RZ, P0, !PT ;  /* 0x0000000741177c10 */ /* 0x000fc600087fe4ff */
[----:B------:R-:W-:-:S04]  /*16a0*/  IMAD.WIDE R22, R31, 0x4, R22 ;  /* 0x000000041f167825 */ /* 0x000fc800078e0216 */
[----:B------:R-:W-:-:S06]  /*16b0*/  IMAD.WIDE R22, R29, 0x4, R22 ;  /* 0x000000041d167825 */ /* 0x000fcc00078e0216 */
[----:B------:R-:W4:Y:S01]  /*16c0*/  LDG.E.EL R22, desc[UR4][R22.64] ;  /* 0x0000000416167981 */ /* 0x000f22000c2e1900 */
[----:B--2---:R-:W-:-:S04]  /*16d0*/  FADD R58, -R26, R67 ;  /* 0x000000431a3a7221 */ /* 0x004fc80000000100 */
[----:B------:R-:W-:Y:S01]  /*16e0*/  FFMA R58, R19, R58, R26 ;  /* 0x0000003a133a7223 */ /* 0x000fe2000000001a */
[----:B------:R-:W-:-:S04]  /*16f0*/  FADD R26, -R60, R63 ;  /* 0x0000003f3c1a7221 */ /* 0x000fc80000000100 */
[----:B------:R-:W-:Y:S01]  /*1700*/  FFMA R26, R11, R26, R60 ;  /* 0x0000001a0b1a7223 */ /* 0x000fe2000000003c */
[----:B----4-:R-:W-:-:S04]  /*1710*/  FADD R21, -R55, R22 ;  /* 0x0000001637157221 */ /* 0x010fc80000000100 */
[----:B------:R-:W-:Y:S01]  /*1720*/  FFMA R55, R18, R21, R55 ;  /* 0x0000001512377223 */ /* 0x000fe20000000037 */
[----:B------:R-:W-:-:S04]  /*1730*/  FADD R21, -R61, R66 ;  /* 0x000000423d157221 */ /* 0x000fc80000000100 */
[----:B------:R-:W-:Y:S01]  /*1740*/  FFMA R21, R0, R21, R61 ;  /* 0x0000001500157223 */ /* 0x000fe2000000003d */
[----:B------:R-:W-:-:S05]  /*1750*/  IADD3 R61, P0, R36, R59, RZ ;  /* 0x0000003b243d7210 */ /* 0x000fca0007f1e0ff */
[----:B------:R-:W-:Y:S02]  /*1760*/  IMAD.X R66, R35, 0x1, R62, P0 ;  /* 0x0000000123427824 */ /* 0x000fe400000e063e */
[----:B------:R-:W-:-:S03]  /*1770*/  IMAD.SHL.U32 R60, R61, 0x4, RZ ;  /* 0x000000043d3c7824 */ /* 0x000fc600078e00ff */
[----:B------:R-:W-:Y:S02]  /*1780*/  SHF.L.U64.HI R61, R61, 0x2, R66 ;  /* 0x000000023d3d7819 */ /* 0x000fe40000010242 */
[----:B------:R-:W-:-:S04]  /*1790*/  IADD3 R22, P0, R60, UR6, RZ ;  /* 0x000000063c167c10 */ /* 0x000fc8000ff1e0ff */
        /* <DEDUP_REMOVED lines=8> */
[----:B------:R0:W2:Y:S02]  /*1820*/  LDG.E.EL R35, desc[UR4][R70.64] ;  /* 0x0000000446237981 */ /* 0x0000a4000c2e1900 */
[----:B------:R-:W-:-:S03]  /*1830*/  IADD3.X R23, R66, UR7, RZ, P0, !PT ;  /* 0x0000000742177c10 */ /* 0x000fc600087fe4ff */
[----:B------:R-:W-:-:S04]  /*1840*/  IMAD.WIDE R22, R31, 0x4, R22 ;  /* 0x000000041f167825 */ /* 0x000fc800078e0216 */
[----:B------:R-:W-:-:S06]  /*1850*/  IMAD.WIDE R22, R29, 0x4, R22 ;  /* 0x000000041d167825 */ /* 0x000fcc00078e0216 */
[----:B------:R-:W2:Y:S01]  /*1860*/  LDG.E.EL R22, desc[UR4][R22.64] ;  /* 0x0000000416167981 */ /* 0x000ea2000c2e1900 */
[----:B------:R-:W-:-:S04]  /*1870*/  LEA R63, P0, R59, UR6, 0x2 ;  /* 0x000000063b3f7c11 */ /* 0x000fc8000f8010ff */
[----:B------:R-:W-:Y:S02]  /*1880*/  LEA.HI.X R59, R59, UR7, R62, 0x2, P0 ;  /* 0x000000073b3b7c11 */ /* 0x000fe400080f143e */
[----:B------:R-:W-:-:S04]  /*1890*/  LEA R62, P0, R47, UR6, 0x2 ;  /* 0x000000062f3e7c11 */ /* 0x000fc8000f8010ff */
[----:B------:R-:W-:Y:S02]  /*18a0*/  LEA.HI.X R47, R47, UR7, R68, 0x2, P0 ;  /* 0x000000072f2f7c11 */ /* 0x000fe400080f1444 */
[----:B0-----:R-:W-:-:S04]  /*18b0*/  IADD3 R70, P1, R8, UR8, RZ ;  /* 0x0000000808467c10 */ /* 0x001fc8000ff3e0ff */
[----:B------:R-:W-:Y:S02]  /*18c0*/  IADD3.X R71, R28, UR9, RZ, P1, !PT ;  /* 0x000000091c477c10 */ /* 0x000fe40008ffe4ff */
[----:B------:R-:W-:-:S04]  /*18d0*/  IADD3 R50, P2, R50, UR8, RZ ;  /* 0x0000000832327c10 */ /* 0x000fc8000ff5e0ff */
[----:B------:R-:W-:Y:S02]  /*18e0*/  IADD3.X R51, R51, UR9, RZ, P2, !PT ;  /* 0x0000000933337c10 */ /* 0x000fe400097fe4ff */
[----:B------:R-:W-:Y:S02]  /*18f0*/  IADD3 R64, P3, R64, UR8, RZ ;  /* 0x0000000840407c10 */ /* 0x000fe4000ff7e0ff */
[----:B------:R-:W-:Y:S02]  /*1900*/  IADD3 R28, P4, R36, UR8, RZ ;  /* 0x00000008241c7c10 */ /* 0x000fe4000ff9e0ff */
[----:B------:R-:W-:Y:S01]  /*1910*/  IADD3.X R65, R65, UR9, RZ, P3, !PT ;  /* 0x0000000941417c10 */ /* 0x000fe20009ffe4ff */
[----:B------:R-:W-:-:S06]  /*1920*/  IMAD.WIDE R50, R43, 0x4, R50 ;  /* 0x000000042b327825 */ /* 0x000fcc00078e0232 */
[----:B------:R-:W4:Y:S01]  /*1930*/  LDG.E.EL R50, desc[UR4][R50.64] ;  /* 0x0000000432327981 */ /* 0x000f22000c2e1900 */
[----:B--2---:R-:W-:Y:S01]  /*1940*/  FADD R72, -R35, R22 ;  /* 0x0000001623487221 */ /* 0x004fe20000000100 */
[----:B------:R-:W-:-:S05]  /*1950*/  IADD3 R22, P0, R63, R15, RZ ;  /* 0x0000000f3f167210 */ /* 0x000fca0007f1e0ff */
[----:B------:R-:W-:Y:S01]  /*1960*/  IMAD.X R23, R59, 0x1, R4, P0 ;  /* 0x000000013b177824 */ /* 0x000fe200000e0604 */
[----:B------:R-:W-:-:S04]  /*1970*/  IADD3 R68, P0, R13, UR8, RZ ;  /* 0x000000080d447c10 */ /* 0x000fc8000ff1e0ff */
[----:B------:R-:W-:Y:S01]  /*1980*/  IADD3.X R69, R30, UR9, RZ, P0, !PT ;  /* 0x000000091e457c10 */ /* 0x000fe200087fe4ff */
[----:B------:R-:W-:Y:S02]  /*1990*/  FFMA R35, R19, R72, R35 ;  /* 0x0000004813237223 */ /* 0x000fe40000000023 */
[----:B------:R-:W-:Y:S01]  /*19a0*/  IMAD.WIDE R72, R43, 0x4, R68 ;  /* 0x000000042b487825 */ /* 0x000fe200078e0244 */
[----:B------:R-:W-:-:S04]  /*19b0*/  IADD3 R68, P0, R10, UR8, RZ ;  /* 0x000000080a447c10 */ /* 0x000fc8000ff1e0ff */
[----:B------:R-:W-:Y:S01]  /*19c0*/  IADD3.X R69, R7, UR9, RZ, P0, !PT ;  /* 0x0000000907457c10 */ /* 0x000fe200087fe4ff */
[----:B------:R-:W-:Y:S01]  /*19d0*/  IMAD.WIDE R22, R6, 0x4, R22 ;  /* 0x0000000406167825 */ /* 0x000fe200078e0216 */
[----:B------:R-:W-:Y:S01]  /*19e0*/  IADD3 R8, P0, R62, R15, RZ ;  /* 0x0000000f3e087210 */ /* 0x000fe20007f1e0ff */
[----:B------:R0:W2:Y:S01]  /*19f0*/  LDG.E.EL R13, desc[UR4][R72.64] ;  /* 0x00000004480d7981 */ /* 0x0000a2000c2e1900 */
[----:B------:R-:W-:-:S03]  /*1a00*/  SHF.L.U32 R7, R9, 0xa, RZ ;  /* 0x0000000a09077819 */ /* 0x000fc600000006ff */
[----:B------:R-:W-:Y:S01]  /*1a10*/  IMAD.X R9, R47, 0x1, R4, P0 ;  /* 0x000000012f097824 */ /* 0x000fe200000e0604 */
[----:B------:R-:W-:Y:S01]  /*1a20*/  IADD3 R4, P0, R5, UR8, RZ ;  /* 0x0000000805047c10 */ /* 0x000fe2000ff1e0ff */
[----:B------:R-:W-:-:S03]  /*1a30*/  IMAD.WIDE R8, R6, 0x4, R8 ;  /* 0x0000000406087825 */ /* 0x000fc600078e0208 */
[----:B------:R-:W-:Y:S02]  /*1a40*/  IADD3.X R5, R3, UR9, RZ, P0, !PT ;  /* 0x0000000903057c10 */ /* 0x000fe400087fe4ff */
[----:B------:R-:W-:Y:S02]  /*1a50*/  IADD3 R74, P0, R62, R34, RZ ;  /* 0x000000223e4a7210 */ /* 0x000fe40007f1e0ff */
[----:B0-----:R-:W-:Y:S01]  /*1a60*/  IADD3 R72, P1, R41, UR8, RZ ;  /* 0x0000000829487c10 */ /* 0x001fe2000ff3e0ff */
[----:B------:R-:W-:-:S03]  /*1a70*/  IMAD.WIDE R22, R32, 0x4, R22 ;  /* 0x0000000420167825 */ /* 0x000fc600078e0216 */
[----:B------:R-:W-:Y:S01]  /*1a80*/  IADD3.X R73, R39, UR9, RZ, P1, !PT ;  /* 0x0000000927497c10 */ /* 0x000fe20008ffe4ff */
[----:B------:R-:W-:Y:S01]  /*1a90*/  IMAD.X R75, R47, 0x1, R33, P0 ;  /* 0x000000012f4b7824 */ /* 0x000fe200000e0621 */
[----:B------:R-:W-:Y:S01]  /*1aa0*/  IADD3 R62, P0, R34, R53, RZ ;  /* 0x00000035223e7210 */ /* 0x000fe20007f1e0ff */
[----:B------:R-:W-:Y:S01]  /*1ab0*/  IMAD.WIDE R8, R32, 0x4, R8 ;  /* 0x0000000420087825 */ /* 0x000fe200078e0208 */
[----:B------:R-:W-:Y:S01]  /*1ac0*/  IADD3 R32, P1, R34, R63, RZ ;  /* 0x0000003f22207210 */ /* 0x000fe20007f3e0ff */
[----:B------:R-:W5:Y:S01]  /*1ad0*/  LDG.E.EL R22, desc[UR4][R22.64] ;  /* 0x0000000416167981 */ /* 0x000f62000c2e1900 */
[----:B------:R-:W-:-:S03]  /*1ae0*/  IADD3.X R63, R33, R54, RZ, P0, !PT ;  /* 0x00000036213f7210 */ /* 0x000fc600007fe4ff */
[----:B------:R-:W-:Y:S01]  /*1af0*/  IMAD.X R33, R33, 0x1, R59, P1 ;  /* 0x0000000121217824 */ /* 0x000fe200008e063b */
[----:B------:R-:W-:Y:S01]  /*1b00*/  IADD3 R30, P2, R44, UR8, RZ ;  /* 0x000000082c1e7c10 */ /* 0x000fe2000ff5e0ff */
[C---:B------:R-:W-:Y:S01]  /*1b10*/  IMAD.WIDE R74, R31.reuse, 0x4, R74 ;  /* 0x000000041f4a7825 */ /* 0x040fe200078e024a */
[----:B------:R-:W-:Y:S01]  /*1b20*/  IADD3 R76, P0, R49, UR8, RZ ;  /* 0x00000008314c7c10 */ /* 0x000fe2000ff1e0ff */
[----:B------:R0:W5:Y:S01]  /*1b30*/  LDG.E.EL R9, desc[UR4][R8.64] ;  /* 0x0000000408097981 */ /* 0x000162000c2e1900 */
[----:B------:R-:W-:Y:S01]  /*1b40*/  IADD3 R56, P1, R56, UR8, RZ ;  /* 0x0000000838387c10 */ /* 0x000fe2000ff3e0ff */
[----:B------:R-:W-:-:S04]  /*1b50*/  IMAD.WIDE R62, R31, 0x4, R62 ;  /* 0x000000041f3e7825 */ /* 0x000fc800078e023e */
[----:B------:R-:W-:Y:S01]  /*1b60*/  IMAD.WIDE R32, R31, 0x4, R32 ;  /* 0x000000041f207825 */ /* 0x000fe200078e0220 */
[----:B------:R-:W-:Y:S02]  /*1b70*/  IADD3.X R31, R27, UR9, RZ, P2, !PT ;  /* 0x000000091b1f7c10 */ /* 0x000fe400097fe4ff */
[----:B------:R-:W-:Y:S01]  /*1b80*/  IADD3.X R77, R48, UR9, RZ, P0, !PT ;  /* 0x00000009304d7c10 */ /* 0x000fe200087fe4ff */
[C---:B------:R-:W-:Y:S01]  /*1b90*/  IMAD.WIDE R74, R29.reuse, 0x4, R74 ;  /* 0x000000041d4a7825 */ /* 0x040fe200078e024a */
[----:B------:R-:W-:Y:S02]  /*1ba0*/  IADD3.X R57, R57, UR9, RZ, P1, !PT ;  /* 0x0000000939397c10 */ /* 0x000fe40008ffe4ff */
[----:B------:R-:W-:Y:S01]  /*1bb0*/  IADD3 R40, P2, R40, UR8, RZ ;  /* 0x0000000828287c10 */ /* 0x000fe2000ff5e0ff */
[C---:B------:R-:W-:Y:S01]  /*1bc0*/  IMAD.WIDE R62, R29.reuse, 0x4, R62 ;  /* 0x000000041d3e7825 */ /* 0x040fe200078e023e */
[----:B------:R-:W-:Y:S01]  /*1bd0*/  IADD3 R44, P0, R45, UR8, RZ ;  /* 0x000000082d2c7c10 */ /* 0x000fe2000ff1e0ff */
[----:B------:R-:W3:Y:S01]  /*1be0*/  LDG.E.EL R74, desc[UR4][R74.64] ;  /* 0x000000044a4a7981 */ /* 0x000ee2000c2e1900 */
[----:B------:R-:W-:Y:S01]  /*1bf0*/  IADD3 R60, P1, R60, UR8, RZ ;  /* 0x000000083c3c7c10 */ /* 0x000fe2000ff3e0ff */
[----:B------:R-:W-:Y:S01]  /*1c00*/  IMAD.WIDE R32, R29, 0x4, R32 ;  /* 0x000000041d207825 */ /* 0x000fe200078e0220 */
[----:B------:R-:W-:Y:S01]  /*1c10*/  IADD3.X R41, R42, UR9, RZ, P2, !PT ;  /* 0x000000092a297c10 */ /* 0x000fe200097fe4ff */
[----:B------:R-:W3:Y:S01]  /*1c20*/  LDG.E.EL R63, desc[UR4][R62.64] ;  /* 0x000000043e3f7981 */ /* 0x000ee2000c2e1900 */
[----:B------:R-:W-:-:S02]  /*1c30*/  IADD3.X R29, R66, UR9, RZ, P4, !PT ;  /* 0x00000009421d7c10 */ /* 0x000fc4000a7fe4ff */
[----:B------:R-:W-:Y:S01]  /*1c40*/  IADD3.X R45, R46, UR9, RZ, P0, !PT ;  /* 0x000000092e2d7c10 */ /* 0x000fe200087fe4ff */
[----:B------:R-:W4:Y:S01]  /*1c50*/  LDG.E.EL R32, desc[UR4][R32.64] ;  /* 0x0000000420207981 */ /* 0x000f22000c2e1900 */
[----:B------:R-:W-:Y:S01]  /*1c60*/  IADD3.X R61, R61, UR9, RZ, P1, !PT ;  /* 0x000000093d3d7c10 */ /* 0x000fe20008ffe4ff */
[----:B------:R-:W-:-:S04]  /*1c70*/  IMAD.WIDE R68, R43, 0x4, R68 ;  /* 0x000000042b447825 */ /* 0x000fc800078e0244 */
[C---:B------:R-:W-:Y:S02]  /*1c80*/  IMAD.WIDE R30, R43.reuse, 0x4, R30 ;  /* 0x000000042b1e7825 */ /* 0x040fe400078e021e */
[----:B------:R-:W4:Y:S02]  /*1c90*/  LDG.E.EL R68, desc[UR4][R68.64] ;  /* 0x0000000444447981 */ /* 0x000f24000c2e1900 */
[C---:B------:R-:W-:Y:S02]  /*1ca0*/  IMAD.WIDE R76, R43.reuse, 0x4, R76 ;  /* 0x000000042b4c7825 */ /* 0x040fe400078e024c */
[----:B------:R-:W4:Y:S02]  /*1cb0*/  LDG.E.EL R30, desc[UR4][R30.64] ;  /* 0x000000041e1e7981 */ /* 0x000f24000c2e1900 */
[----:B------:R-:W-:Y:S02]  /*1cc0*/  IMAD.WIDE R56, R43, 0x4, R56 ;  /* 0x000000042b387825 */ /* 0x000fe400078e0238 */
[----:B------:R-:W4:Y:S02]  /*1cd0*/  LDG.E.EL R77, desc[UR4][R76.64] ;  /* 0x000000044c4d7981 */ /* 0x000f24000c2e1900 */
[----:B------:R-:W-:-:S02]  /*1ce0*/  IMAD.WIDE R70, R7, 0x4, R70 ;  /* 0x0000000407467825 */ /* 0x000fc400078e0246 */
[----:B------:R-:W4:Y:S02]  /*1cf0*/  LDG.E.EL R56, desc[UR4][R56.64] ;  /* 0x0000000438387981 */ /* 0x000f24000c2e1900 */
[C---:B------:R-:W-:Y:S02]  /*1d00*/  IMAD.WIDE R4, R7.reuse, 0x4, R4 ;  /* 0x0000000407047825 */ /* 0x040fe400078e0204 */
[----:B------:R-:W4:Y:S02]  /*1d10*/  LDG.E.EL R71, desc[UR4][R70.64] ;  /* 0x0000000446477981 */ /* 0x000f24000c2e1900 */
[C---:B------:R-:W-:Y:S02]  /*1d20*/  IMAD.WIDE R72, R7.reuse, 0x4, R72 ;  /* 0x0000000407487825 */ /* 0x040fe400078e0248 */
[----:B------:R1:W4:Y:S02]  /*1d30*/  LDG.E.EL R4, desc[UR4][R4.64] ;  /* 0x0000000404047981 */ /* 0x000324000c2e1900 */
[----:B------:R-:W-:-:S02]  /*1d40*/  IMAD.WIDE R40, R7, 0x4, R40 ;  /* 0x0000000407287825 */ /* 0x000fc400078e0228 */
[----:B------:R-:W4:Y:S02]  /*1d50*/  LDG.E.EL R72, desc[UR4][R72.64] ;  /* 0x0000000448487981 */ /* 0x000f24000c2e1900 */
[C---:B------:R-:W-:Y:S02]  /*1d60*/  IMAD.WIDE R64, R7.reuse, 0x4, R64 ;  /* 0x0000000407407825 */ /* 0x040fe400078e0240 */
[----:B------:R-:W4:Y:S02]  /*1d70*/  LDG.E.EL R41, desc[UR4][R40.64] ;  /* 0x0000000428297981 */ /* 0x000f24000c2e1900 */
[C---:B------:R-:W-:Y:S02]  /*1d80*/  IMAD.WIDE R28, R7.reuse, 0x4, R28 ;  /* 0x00000004071c7825 */ /* 0x040fe400078e021c */
[----:B------:R-:W4:Y:S02]  /*1d90*/  LDG.E.EL R64, desc[UR4][R64.64] ;  /* 0x0000000440407981 */ /* 0x000f24000c2e1900 */
[----:B------:R-:W-:-:S02]  /*1da0*/  IMAD.WIDE R44, R7, 0x4, R44 ;  /* 0x00000004072c7825 */ /* 0x000fc400078e022c */
[----:B------:R-:W4:Y:S02]  /*1db0*/  LDG.E.EL R28, desc[UR4][R28.64] ;  /* 0x000000041c1c7981 */ /* 0x000f24000c2e1900 */
[----:B------:R-:W-:Y:S02]  /*1dc0*/  IMAD.WIDE R60, R7, 0x4, R60 ;  /* 0x00000004073c7825 */ /* 0x000fe400078e023c */
[----:B------:R-:W4:Y:S01]  /*1dd0*/  LDG.E.EL R45, desc[UR4][R44.64] ;  /* 0x000000042c2d7981 */ /* 0x000f22000c2e1900 */
[----:B------:R-:W-:Y:S01]  /*1de0*/  SHF.R.S32.HI R3, RZ, 0x1f, R12 ;  /* 0x0000001fff037819 */ /* 0x000fe2000001140c */
[----:B------:R-:W-:Y:S01]  /*1df0*/  VIADD R15, R12, 0x200 ;  /* 0x000002000c0f7836 */ /* 0x000fe20000000000 */
[----:B0-----:R-:W-:Y:S01]  /*1e00*/  SHF.R.S32.HI R8, RZ, 0x1f, R2 ;  /* 0x0000001fff087819 */ /* 0x001fe20000011402 */
[----:B------:R-:W4:Y:S01]  /*1e10*/  LDG.E.EL R60, desc[UR4][R60.64] ;  /* 0x000000043c3c7981 */ /* 0x000f22000c2e1900 */
[----:B------:R-:W0:Y:S01]  /*1e20*/  LDC.64 R6, c[0x0][0x250] ;  /* 0x00009400ff067b82 */ /* 0x000e220000000a00 */
[----:B-1----:R-:W-:-:S02]  /*1e30*/  LEA.HI R5, R3, R12, RZ, 0x13 ;  /* 0x0000000c03057211 */ /* 0x002fc400078f98ff */
[----:B------:R-:W-:Y:S02]  /*1e40*/  LEA.HI R8, R8, R15, RZ, 0x13 ;  /* 0x0000000f08087211 */ /* 0x000fe400078f98ff */
[----:B------:R-:W-:-:S03]  /*1e50*/  LOP3.LUT R5, R5, 0xfff80000, RZ, 0xc0, !PT ;  /* 0xfff8000005057812 */ /* 0x000fc600078ec0ff */
[----:B------:R-:W1:Y:S01]  /*1e60*/  LDC.64 R2, c[0x0][0x258] ;  /* 0x00009600ff027b82 */ /* 0x000e620000000a00 */
[----:B------:R-:W-:Y:S02]  /*1e70*/  LOP3.LUT R10, R8, 0xfff80000, RZ, 0xc0, !PT ;  /* 0xfff80000080a7812 */ /* 0x000fe400078ec0ff */
[----:B------:R-:W-:-:S03]  /*1e80*/  IADD3 R5, R12, -R5, RZ ;  /* 0x800000050c057210 */ /* 0x000fc60007ffe0ff */
[----:B------:R-:W-:Y:S02]  /*1e90*/  IMAD.IADD R10, R15, 0x1, -R10 ;  /* 0x000000010f0a7824 */ /* 0x000fe400078e0a0a */
[----:B------:R-:W-:Y:S01]  /*1ea0*/  IMAD R15, R14, 0x140000, R5 ;  /* 0x001400000e0f7824 */ /* 0x000fe200078e0205 */
[----:B------:R-:W-:-:S05]  /*1eb0*/  SHF.R.S32.HI R23, RZ, 0x13, R8 ;  /* 0x00000013ff177819 */ /* 0x000fca0000011408 */
[----:B------:R-:W-:Y:S02]  /*1ec0*/  IMAD R23, R23, 0x140000, R10 ;  /* 0x0014000017177824 */ /* 0x000fe400078e020a */
[----:B0-----:R-:W-:-:S04]  /*1ed0*/  IMAD.WIDE R14, R15, 0x4, R6 ;  /* 0x000000040f0e7825 */ /* 0x001fc800078e0206 */
[----:B------:R-:W-:-:S04]  /*1ee0*/  IMAD.WIDE R6, R23, 0x4, R6 ;  /* 0x0000000417067825 */ /* 0x000fc800078e0206 */
[----:B-1----:R-:W-:-:S04]  /*1ef0*/  IMAD.WIDE R2, R12, 0x4, R2 ;  /* 0x000000040c027825 */ /* 0x002fc800078e0202 */
[----:B--2---:R-:W-:-:S04]  /*1f00*/  FADD R8, -R13, R37 ;  /* 0x000000250d087221 */ /* 0x004fc80000000100 */
[----:B------:R-:W-:Y:S01]  /*1f10*/  FFMA R8, R16, R8, R13 ;  /* 0x0000000810087223 */ /* 0x000fe2000000000d */
[----:B-----5:R-:W-:-:S04]  /*1f20*/  FADD R9, -R22, R9 ;  /* 0x0000000916097221 */ /* 0x020fc80000000100 */
[----:B------:R-:W-:-:S04]  /*1f30*/  FFMA R9, R19, R9, R22 ;  /* 0x0000000913097223 */ /* 0x000fc80000000016 */
[----:B------:R-:W-:-:S04]  /*1f40*/  FADD R9, -R58, R9 ;  /* 0x000000093a097221 */ /* 0x000fc80000000100 */
[----:B------:R-:W-:Y:S01]  /*1f50*/  FFMA R27, R11, R9, R58 ;  /* 0x000000090b1b7223 */ /* 0x000fe2000000003a */
[----:B---3--:R-:W-:Y:S01]  /*1f60*/  FADD R52, -R63, R52 ;  /* 0x000000343f347221 */ /* 0x008fe20000000100 */
[----:B----4-:R-:W-:-:S03]  /*1f70*/  FADD R5, -R32, R74 ;  /* 0x0000004a20057221 */ /* 0x010fc60000000100 */
[----:B------:R-:W-:Y:S01]  /*1f80*/  FFMA R52, R18, R52, R63 ;  /* 0x0000003412347223 */ /* 0x000fe2000000003f */
[----:B------:R-:W-:-:S03]  /*1f90*/  FFMA R32, R19, R5, R32 ;  /* 0x0000000513207223 */ /* 0x000fc60000000020 */
[----:B------:R-:W-:Y:S01]  /*1fa0*/  FADD R22, -R55, R52 ;  /* 0x0000003437167221 */ /* 0x000fe20000000100 */
[----:B------:R-:W-:Y:S01]  /*1fb0*/  FADD R32, -R35, R32 ;  /* 0x0000002023207221 */ /* 0x000fe20000000100 */
[----:B------:R-:W-:Y:S02]  /*1fc0*/  FADD R9, -R68, R38 ;  /* 0x0000002644097221 */ /* 0x000fe40000000100 */
[C---:B------:R-:W-:Y:S01]  /*1fd0*/  FFMA R22, R0.reuse, R22, R55 ;  /* 0x0000001600167223 */ /* 0x040fe20000000037 */
[----:B------:R-:W-:Y:S01]  /*1fe0*/  FFMA R23, R0, R32, R35 ;  /* 0x0000002000177223 */ /* 0x000fe20000000023 */
[----:B------:R-:W-:Y:S01]  /*1ff0*/  FADD R10, -R77, R50 ;  /* 0x000000324d0a7221 */ /* 0x000fe20000000100 */
[----:B------:R-:W-:Y:S01]  /*2000*/  FADD R11, -R56, R30 ;  /* 0x0000001e380b7221 */ /* 0x000fe20000000100 */
[----:B------:R-:W-:Y:S02]  /*2010*/  FFMA R9, R17, R9, R68 ;  /* 0x0000000911097223 */ /* 0x000fe40000000044 */
[----:B------:R-:W-:Y:S01]  /*2020*/  FFMA R10, R18, R10, R77 ;  /* 0x0000000a120a7223 */ /* 0x000fe2000000004d */
[----:B------:R-:W-:Y:S01]  /*2030*/  FFMA R11, R19, R11, R56 ;  /* 0x0000000b130b7223 */ /* 0x000fe20000000038 */
[----:B------:R-:W-:Y:S01]  /*2040*/  STG.E.128 desc[UR4][R14.64], R24 ;  /* 0x000000180e007986 */ /* 0x000fe2000c101d04 */
[----:B------:R-:W-:Y:S01]  /*2050*/  FADD R72, -R71, R72 ;  /* 0x0000004847487221 */ /* 0x000fe20000000100 */
[----:B------:R-:W-:-:S03]  /*2060*/  FADD R41, -R4, R41 ;  /* 0x0000002904297221 */ /* 0x000fc60000000100 */
[----:B------:R-:W-:Y:S01]  /*2070*/  FFMA R16, R16, R72, R71 ;  /* 0x0000004810107223 */ /* 0x000fe20000000047 */
[----:B------:R-:W-:Y:S01]  /*2080*/  FFMA R17, R17, R41, R4 ;  /* 0x0000002911117223 */ /* 0x000fe20000000004 */
[----:B------:R-:W-:Y:S01]  /*2090*/  FADD R64, -R45, R64 ;  /* 0x000000402d407221 */ /* 0x000fe20000000100 */
[----:B------:R-:W-:-:S03]  /*20a0*/  FADD R28, -R60, R28 ;  /* 0x0000001c3c1c7221 */ /* 0x000fc60000000100 */
[----:B------:R-:W-:Y:S01]  /*20b0*/  FFMA R18, R18, R64, R45 ;  /* 0x0000004012127223 */ /* 0x000fe2000000002d */
[----:B------:R-:W-:Y:S01]  /*20c0*/  FFMA R19, R19, R28, R60 ;  /* 0x0000001c13137223 */ /* 0x000fe2000000003c */
[----:B------:R-:W-:Y:S04]  /*20d0*/  STG.E.128 desc[UR4][R6.64], R20 ;  /* 0x0000001406007986 */ /* 0x000fe8000c101d04 */
[----:B------:R-:W-:Y:S04]  /*20e0*/  STG.E.128 desc[UR4][R2.64], R8 ;  /* 0x0000000802007986 */ /* 0x000fe8000c101d04 */
[----:B------:R-:W-:Y:S01]  /*20f0*/  STG.E.128 desc[UR4][R2.64+0x800], R16 ;  /* 0x0008001002007986 */ /* 0x000fe2000c101d04 */
[----:B------:R-:W-:Y:S05]  /*2100*/  EXIT ;  /* 0x000000000000794d */ /* 0x000fea0003800000 */
.L_x_0:
[----:B------:R-:W-:-:S00]  /*2110*/  BRA `(.L_x_0) ;  /* 0xfffffffc00fc7947 */ /* 0x000fc0000383ffff */
[----:B------:R-:W-:-:S00]  /*2120*/  NOP ;  /* 0x0000000000007918 */ /* 0x000fc00000000000 */
        /* <DEDUP_REMOVED lines=13> */
.L_x_1:


//--------------------- .nv.constant0.triton_poi_fused__unsafe_index_add_mul_sub_38 --------------------------
	.section	.nv.constant0.triton_poi_fused__unsafe_index_add_mul_sub_38,"a",@progbits
	.sectionflags	@""
	.align	4
.nv.constant0.triton_poi_fused__unsafe_index_add_mul_sub_38:
	.zero		612
